def matmul_kernel(
    a_ptr,
    b_ptr,
    c_ptr,
    M,
    N,
    K,
    stride_am,
    stride_ak,
    stride_bk,
    stride_bn,
    stride_cm,
    stride_cn,
    BLOCK_M: tl.constexpr,
    BLOCK_N: tl.constexpr,
    BLOCK_K: tl.constexpr,
    GROUP_M: tl.constexpr,
):
    pid = tl.program_id(axis=0)
    num_pid_m = tl.cdiv(M, BLOCK_M)
    num_pid_n = tl.cdiv(N, BLOCK_N)
    num_pid_in_group = GROUP_M * num_pid_n
    group_id = pid // num_pid_in_group
    first_pid_m = group_id * GROUP_M
    group_size_m = min(num_pid_m - first_pid_m, GROUP_M)
    pid_m = first_pid_m + ((pid % num_pid_in_group) % group_size_m)
    pid_n = (pid % num_pid_in_group) // group_size_m

    offs_am = (pid_m * BLOCK_M + tl.arange(0, BLOCK_M)) % M
    offs_bn = (pid_n * BLOCK_N + tl.arange(0, BLOCK_N)) % N
    offs_k = tl.arange(0, BLOCK_K)
    a_ptrs = a_ptr + offs_am[:, None] * stride_am + offs_k[None, :] * stride_ak
    b_ptrs = b_ptr + offs_k[:, None] * stride_bk + offs_bn[None, :] * stride_bn

    acc = tl.zeros((BLOCK_M, BLOCK_N), dtype=tl.float32)
    for kk in range(0, tl.cdiv(K, BLOCK_K)):
        a = tl.load(a_ptrs, mask=offs_k[None, :] < K - kk * BLOCK_K, other=0.0)
        b = tl.load(b_ptrs, mask=offs_k[:, None] < K - kk * BLOCK_K, other=0.0)
        acc = tl.dot(a, b, acc)
        a_ptrs += BLOCK_K * stride_ak
        b_ptrs += BLOCK_K * stride_bk

    c = acc.to(c_ptr.dtype.element_ty)
    offs_cm = pid_m * BLOCK_M + tl.arange(0, BLOCK_M)
    offs_cn = pid_n * BLOCK_N + tl.arange(0, BLOCK_N)
    c_ptrs = c_ptr + offs_cm[:, None] * stride_cm + offs_cn[None, :] * stride_cn
    mask = (offs_cm[:, None] < M) & (offs_cn[None, :] < N)
    tl.store(c_ptrs, c, mask=mask)

# config = {"BLOCK_K": 128, "BLOCK_M": 128, "BLOCK_N": 256, "GROUP_M": 8, "arch": "sm_80", "dtype": "fp16", "num_ctas": 1, "num_stages": 3, "num_warps": 16}
# arch = sm_80


// ===== COMPILED SASS (sm_80) =====

	.target	sm_80

	.elftype	@"ET_EXEC"


//--------------------- .note.nv.tkinfo           --------------------------
	.section	.note.nv.tkinfo,"",@"SHT_NOTE"
	.sectionflags	@"SHF_NOTE_NV_TKINFO"
	.tkinfo
        /*0018*/ 	.word	0x00000002
        /*0030*/ 	.string	""
        /*0030*/ 	.string	"ptxas"
        /*0030*/ 	.string	"Cuda compilation tools, release 13.0, V13.0.88"
        /*0030*/ 	.string	"Build cuda_13.0.r13.0/compiler.36424714_0"
        /*0030*/ 	.string	"-v  -suppress-debug-info  -lineinfo  -arch sm_80 "



//--------------------- .note.nv.cuinfo           --------------------------
	.section	.note.nv.cuinfo,"",@"SHT_NOTE"
	.sectionflags	@"SHF_NOTE_NV_CUINFO"
        /*0018*/ 	.short	0x0002
        /*001a*/ 	.short	0x0050
        /*001c*/ 	.short	0x0082
	.zero		2


//--------------------- .nv.info                  --------------------------
	.section	.nv.info,"",@"SHT_CUDA_INFO"
	.align	4


	//----- nvinfo : EIATTR_REGCOUNT
	.align		4
        /*0000*/ 	.byte	0x04, 0x2f
        /*0002*/ 	.short	(.L_1 - .L_0)
	.align		4
.L_0:
        /*0004*/ 	.word	index@(matmul_kernel)
        /*0008*/ 	.word	0x00000080


	//----- nvinfo : EIATTR_FRAME_SIZE
	.align		4
.L_1:
        /*000c*/ 	.byte	0x04, 0x11
        /*000e*/ 	.short	(.L_3 - .L_2)
	.align		4
.L_2:
        /*0010*/ 	.word	index@(matmul_kernel)
        /*0014*/ 	.word	0x000003f8


	//----- nvinfo : EIATTR_MIN_STACK_SIZE
	.align		4
.L_3:
        /*0018*/ 	.byte	0x04, 0x12
        /*001a*/ 	.short	(.L_5 - .L_4)
	.align		4
.L_4:
        /*001c*/ 	.word	index@(matmul_kernel)
        /*0020*/ 	.word	0x000003f8
.L_5:


//--------------------- .nv.info.matmul_kernel    --------------------------
	.section	.nv.info.matmul_kernel,"",@"SHT_CUDA_INFO"
	.sectionflags	@""
	.align	4


	//----- nvinfo : EIATTR_CUDA_API_VERSION
	.align		4
        /*0000*/ 	.byte	0x04, 0x37
        /*0002*/ 	.short	(.L_7 - .L_6)
.L_6:
        /*0004*/ 	.word	0x00000082


	//----- nvinfo : EIATTR_SW2861232_WAR
	.align		4
.L_7:
        /*0008*/ 	.byte	0x01, 0x35
	.zero		2


	//----- nvinfo : EIATTR_PARAM_CBANK
	.align		4
        /*000c*/ 	.byte	0x04, 0x0a
        /*000e*/ 	.short	(.L_9 - .L_8)
	.align		4
.L_8:
        /*0010*/ 	.word	index@(.nv.constant0.matmul_kernel)
        /*0014*/ 	.short	0x0160
        /*0016*/ 	.short	0x0050


	//----- nvinfo : EIATTR_CBANK_PARAM_SIZE
	.align		4
.L_9:
        /*0018*/ 	.byte	0x03, 0x19
        /*001a*/ 	.short	0x0050


	//----- nvinfo : EIATTR_KPARAM_INFO
	.align		4
        /*001c*/ 	.byte	0x04, 0x17
        /*001e*/ 	.short	(.L_11 - .L_10)
.L_10:
        /*0020*/ 	.word	0x00000000
        /*0024*/ 	.short	0x000d
        /*0026*/ 	.short	0x0048
        /*0028*/ 	.byte	0x00, 0xf4, 0x21, 0x00


	//----- nvinfo : EIATTR_KPARAM_INFO
	.align		4
.L_11:
        /*002c*/ 	.byte	0x04, 0x17
        /*002e*/ 	.short	(.L_13 - .L_12)
.L_12:
        /*0030*/ 	.word	0x00000000
        /*0034*/ 	.short	0x000c
        /*0036*/ 	.short	0x0040
        /*0038*/ 	.byte	0x00, 0xf4, 0x21, 0x00


	//----- nvinfo : EIATTR_KPARAM_INFO
	.align		4
.L_13:
        /*003c*/ 	.byte	0x04, 0x17
        /*003e*/ 	.short	(.L_15 - .L_14)
.L_14:
        /*0040*/ 	.word	0x00000000
        /*0044*/ 	.short	0x000b
        /*0046*/ 	.short	0x0038
        /*0048*/ 	.byte	0x00, 0xf0, 0x11, 0x00


	//----- nvinfo : EIATTR_KPARAM_INFO
	.align		4
.L_15:
        /*004c*/ 	.byte	0x04, 0x17
        /*004e*/ 	.short	(.L_17 - .L_16)
.L_16:
        /*0050*/ 	.word	0x00000000
        /*0054*/ 	.short	0x000a
        /*0056*/ 	.short	0x0034
        /*0058*/ 	.byte	0x00, 0xf0, 0x11, 0x00


	//----- nvinfo : EIATTR_KPARAM_INFO
	.align		4
.L_17:
        /*005c*/ 	.byte	0x04, 0x17
        /*005e*/ 	.short	(.L_19 - .L_18)
.L_18:
        /*0060*/ 	.word	0x00000000
        /*0064*/ 	.short	0x0009
        /*0066*/ 	.short	0x0030
        /*0068*/ 	.byte	0x00, 0xf0, 0x11, 0x00


	//----- nvinfo : EIATTR_KPARAM_INFO
	.align		4
.L_19:
        /*006c*/ 	.byte	0x04, 0x17
        /*006e*/ 	.short	(.L_21 - .L_20)
.L_20:
        /*0070*/ 	.word	0x00000000
        /*0074*/ 	.short	0x0008
        /*0076*/ 	.short	0x002c
        /*0078*/ 	.byte	0x00, 0xf0, 0x11, 0x00


	//----- nvinfo : EIATTR_KPARAM_INFO
	.align		4
.L_21:
        /*007c*/ 	.byte	0x04, 0x17
        /*007e*/ 	.short	(.L_23 - .L_22)
.L_22:
        /*0080*/ 	.word	0x00000000
        /*0084*/ 	.short	0x0007
        /*0086*/ 	.short	0x0028
        /*0088*/ 	.byte	0x00, 0xf0, 0x11, 0x00


	//----- nvinfo : EIATTR_KPARAM_INFO
	.align		4
.L_23:
        /*008c*/ 	.byte	0x04, 0x17
        /*008e*/ 	.short	(.L_25 - .L_24)
.L_24:
        /*0090*/ 	.word	0x00000000
        /*0094*/ 	.short	0x0006
        /*0096*/ 	.short	0x0024
        /*0098*/ 	.byte	0x00, 0xf0, 0x11, 0x00


	//----- nvinfo : EIATTR_KPARAM_INFO
	.align		4
.L_25:
        /*009c*/ 	.byte	0x04, 0x17
        /*009e*/ 	.short	(.L_27 - .L_26)
.L_26:
        /*00a0*/ 	.word	0x00000000
        /*00a4*/ 	.short	0x0005
        /*00a6*/ 	.short	0x0020
        /*00a8*/ 	.byte	0x00, 0xf0, 0x11, 0x00


	//----- nvinfo : EIATTR_KPARAM_INFO
	.align		4
.L_27:
        /*00ac*/ 	.byte	0x04, 0x17
        /*00ae*/ 	.short	(.L_29 - .L_28)
.L_28:
        /*00b0*/ 	.word	0x00000000
        /*00b4*/ 	.short	0x0004
        /*00b6*/ 	.short	0x001c
        /*00b8*/ 	.byte	0x00, 0xf0, 0x11, 0x00


	//----- nvinfo : EIATTR_KPARAM_INFO
	.align		4
.L_29:
        /*00bc*/ 	.byte	0x04, 0x17
        /*00be*/ 	.short	(.L_31 - .L_30)
.L_30:
        /*00c0*/ 	.word	0x00000000
        /*00c4*/ 	.short	0x0003
        /*00c6*/ 	.short	0x0018
        /*00c8*/ 	.byte	0x00, 0xf0, 0x11, 0x00


	//----- nvinfo : EIATTR_KPARAM_INFO
	.align		4
.L_31:
        /*00cc*/ 	.byte	0x04, 0x17
        /*00ce*/ 	.short	(.L_33 - .L_32)
.L_32:
        /*00d0*/ 	.word	0x00000000
        /*00d4*/ 	.short	0x0002
        /*00d6*/ 	.short	0x0010
        /*00d8*/ 	.byte	0x00, 0xf4, 0x21, 0x00


	//----- nvinfo : EIATTR_KPARAM_INFO
	.align		4
.L_33:
        /*00dc*/ 	.byte	0x04, 0x17
        /*00de*/ 	.short	(.L_35 - .L_34)
.L_34:
        /*00e0*/ 	.word	0x00000000
        /*00e4*/ 	.short	0x0001
        /*00e6*/ 	.short	0x0008
        /*00e8*/ 	.byte	0x00, 0xf4, 0x21, 0x00


	//----- nvinfo : EIATTR_KPARAM_INFO
	.align		4
.L_35:
        /*00ec*/ 	.byte	0x04, 0x17
        /*00ee*/ 	.short	(.L_37 - .L_36)
.L_36:
        /*00f0*/ 	.word	0x00000000
        /*00f4*/ 	.short	0x0000
        /*00f6*/ 	.short	0x0000
        /*00f8*/ 	.byte	0x00, 0xf4, 0x21, 0x00


	//----- nvinfo : EIATTR_MAXREG_COUNT
	.align		4
.L_37:
        /*00fc*/ 	.byte	0x03, 0x1b
        /*00fe*/ 	.short	0x0080


	//----- nvinfo : EIATTR_NUM_BARRIERS
	.align		4
        /*0100*/ 	.byte	0x02, 0x4c
        /*0102*/ 	.byte	0x01
	.zero		1


	//----- nvinfo : EIATTR_ANNOTATIONS
	.align		4
        /*0104*/ 	.byte	0x04, 0x55
        /*0106*/ 	.short	(.L_39 - .L_38)


	//   ....[0]....
.L_38:
        /*0108*/ 	.word	0x00000001
        /*010c*/ 	.byte	0x40, 0x07, 0x00, 0x00, 0x01, 0x00, 0x00, 0x00, 0x80, 0x07, 0x00, 0x00, 0x01, 0x00, 0x00, 0x00
        /* <DEDUP_REMOVED lines=416> */
        /*1b1c*/ 	.byte	0xa0, 0xe9, 0x00, 0x00


	//----- nvinfo : EIATTR_MERCURY_ISA_VERSION
	.align		4
.L_39:
        /*1b20*/ 	.byte	0x03, 0x5f
        /*1b22*/ 	.short	0x0000


	//----- nvinfo : EIATTR_EXIT_INSTR_OFFSETS
	.align		4
        /*1b24*/ 	.byte	0x04, 0x1c
        /*1b26*/ 	.short	(.L_41 - .L_40)


	//   ....[0]....
.L_40:
        /*1b28*/ 	.word	0x0000eca0


	//   ....[1]....
        /*1b2c*/ 	.word	0x0000ecd0


	//----- nvinfo : EIATTR_REQNTID
	.align		4
.L_41:
        /*1b30*/ 	.byte	0x04, 0x10
        /*1b32*/ 	.short	(.L_43 - .L_42)
.L_42:
        /*1b34*/ 	.word	0x00000200
        /*1b38*/ 	.word	0x00000001
        /*1b3c*/ 	.word	0x00000001
.L_43:


//--------------------- .nv.callgraph             --------------------------
	.section	.nv.callgraph,"",@"SHT_CUDA_CALLGRAPH"
	.align	4
	.sectionentsize	8
	.align		4
        /*0000*/ 	.word	0x00000000
	.align		4
        /*0004*/ 	.word	0xffffffff
	.align		4
        /*0008*/ 	.word	0x00000000
	.align		4
        /*000c*/ 	.word	0xfffffffe
	.align		4
        /*0010*/ 	.word	0x00000000
	.align		4
        /*0014*/ 	.word	0xfffffffd
	.align		4
        /*0018*/ 	.word	0x00000000
	.align		4
        /*001c*/ 	.word	0xfffffffc


//--------------------- .nv.rel.action            --------------------------
	.section	.nv.rel.action,"",@"SHT_CUDA_RELOCINFO"
	.align	8
	.sectionentsize	8
        /*0000*/ 	.byte	0x73, 0x00, 0x00, 0x00, 0x00, 0x00, 0x00, 0x00, 0x00, 0x00, 0x00, 0x11, 0x25, 0x00, 0x05, 0x36


//--------------------- .nv.constant0.matmul_kernel --------------------------
	.section	.nv.constant0.matmul_kernel,"a",@progbits
	.sectionflags	@""
	.align	4
.nv.constant0.matmul_kernel:
	.zero		432


//--------------------- .text.matmul_kernel       --------------------------
	.section	.text.matmul_kernel,"ax",@progbits
	.sectioninfo	@"SHI_REGISTERS=128"
	.align	128
        .global         matmul_kernel
        .type           matmul_kernel,@function
        .size           matmul_kernel,(.L_x_5 - matmul_kernel)
        .other          matmul_kernel,@"STO_CUDA_ENTRY STV_DEFAULT"
matmul_kernel:
.text.matmul_kernel:
[----:B------:R-:W-:-:S03]  /*0000*/  IMAD.MOV.U32 R1, RZ, RZ, c[0x0][0x28] ;  /* 0x00000a00ff017624 */ /* 0x000fc600078e00ff */
[----:B------:R-:W-:Y:S01]  /*0010*/  IMAD.MOV.U32 R0, RZ, RZ, c[0x0][0x17c] ;  /* 0x00005f00ff007624 */ /* 0x000fe200078e00ff */
[----:B------:R-:W0:Y:S01]  /*0020*/  S2R R5, SR_CTAID.X ;  /* 0x0000000000057919 */ /* 0x000e220000002500 */
[----:B------:R-:W-:Y:S01]  /*0030*/  IADD3 R1, R1, -0x3f8, RZ ;  /* 0xfffffc0801017810 */ /* 0x000fe20007ffe0ff */
[----:B------:R-:W-:Y:S02]  /*0040*/  ULDC UR4, c[0x0][0x180] ;  /* 0x0000600000047ab9 */ /* 0x000fe40000000800 */
[----:B------:R-:W-:Y:S01]  /*0050*/  IADD3 R0, R0, 0xff, RZ ;  /* 0x000000ff00007810 */ /* 0x000fe20007ffe0ff */
[----:B------:R-:W1:Y:S01]  /*0060*/  S2R R27, SR_TID.X ;  /* 0x00000000001b7919 */ /* 0x000e620000002100 */
[----:B------:R-:W-:Y:S02]  /*0070*/  ULDC.64 UR6, c[0x0][0x118] ;  /* 0x0000460000067ab9 */ /* 0x000fe40000000a00 */
[----:B------:R-:W-:-:S04]  /*0080*/  SHF.R.S32.HI R3, RZ, 0x1f, R0 ;  /* 0x0000001fff037819 */ /* 0x000fc80000011400 */
[----:B------:R-:W-:-:S04]  /*0090*/  LEA.HI R3, R3, R0, RZ, 0x8 ;  /* 0x0000000003037211 */ /* 0x000fc800078f40ff */
[----:B------:R-:W-:-:S05]  /*00a0*/  SHF.R.S32.HI R3, RZ, 0x8, R3 ;  /* 0x00000008ff037819 */ /* 0x000fca0000011403 */
[----:B------:R-:W-:Y:S01]  /*00b0*/  IMAD.SHL.U32 R4, R3, 0x8, RZ ;  /* 0x0000000803047824 */ /* 0x000fe200078e00ff */
[----:B0-----:R-:W-:-:S04]  /*00c0*/  IABS R8, R5 ;  /* 0x0000000500087213 */ /* 0x001fc80000000000 */
[-C--:B------:R-:W-:Y:S02]  /*00d0*/  IABS R7, R4.reuse ;  /* 0x0000000400077213 */ /* 0x080fe40000000000 */
[----:B------:R-:W-:Y:S02]  /*00e0*/  IABS R10, R4 ;  /* 0x00000004000a7213 */ /* 0x000fe40000000000 */
[----:B------:R-:W0:Y:S01]  /*00f0*/  I2F.RP R0, R7 ;  /* 0x0000000700007306 */ /* 0x000e220000209400 */
[----:B-1----:R-:W-:Y:S02]  /*0100*/  SHF.R.U32.HI R125, RZ, 0x7, R27 ;  /* 0x00000007ff7d7819 */ /* 0x002fe4000001161b */
[----:B------:R-:W-:Y:S02]  /*0110*/  LOP3.LUT R115, R27, 0x7f, RZ, 0xc0, !PT ;  /* 0x0000007f1b737812 */ /* 0x000fe400078ec0ff */
[----:B------:R-:W-:-:S04]  /*0120*/  SGXT.U32 R125, R125, 0x2 ;  /* 0x000000027d7d781a */ /* 0x000fc80000000000 */
[C---:B------:R-:W-:Y:S02]  /*0130*/  LOP3.LUT R40, R125.reuse, 0x4, RZ, 0xfc, !PT ;  /* 0x000000047d287812 */ /* 0x040fe400078efcff */
[C---:B------:R-:W-:Y:S02]  /*0140*/  LOP3.LUT R41, R125.reuse, 0x8, RZ, 0xfc, !PT ;  /* 0x000000087d297812 */ /* 0x040fe400078efcff */
[C---:B------:R-:W-:Y:S02]  /*0150*/  LOP3.LUT R42, R125.reuse, 0xc, RZ, 0xfc, !PT ;  /* 0x0000000c7d2a7812 */ /* 0x040fe400078efcff */
[C---:B------:R-:W-:Y:S01]  /*0160*/  LOP3.LUT R43, R125.reuse, 0x10, RZ, 0xfc, !PT ;  /* 0x000000107d2b7812 */ /* 0x040fe200078efcff */
[----:B0-----:R-:W0:Y:S01]  /*0170*/  MUFU.RCP R0, R0 ;  /* 0x0000000000007308 */ /* 0x001e220000001000 */
[C---:B------:R-:W-:Y:S02]  /*0180*/  LOP3.LUT R56, R125.reuse, 0x14, RZ, 0xfc, !PT ;  /* 0x000000147d387812 */ /* 0x040fe400078efcff */
[----:B------:R-:W-:-:S02]  /*0190*/  LOP3.LUT R57, R125, 0x18, RZ, 0xfc, !PT ;  /* 0x000000187d397812 */ /* 0x000fc400078efcff */
[C---:B------:R-:W-:Y:S02]  /*01a0*/  LOP3.LUT R58, R125.reuse, 0x1c, RZ, 0xfc, !PT ;  /* 0x0000001c7d3a7812 */ /* 0x040fe400078efcff */
[C---:B------:R-:W-:Y:S02]  /*01b0*/  LOP3.LUT R59, R125.reuse, 0x20, RZ, 0xfc, !PT ;  /* 0x000000207d3b7812 */ /* 0x040fe400078efcff */
[C---:B------:R-:W-:Y:S02]  /*01c0*/  LOP3.LUT R64, R125.reuse, 0x24, RZ, 0xfc, !PT ;  /* 0x000000247d407812 */ /* 0x040fe400078efcff */
[C---:B------:R-:W-:Y:S02]  /*01d0*/  LOP3.LUT R65, R125.reuse, 0x28, RZ, 0xfc, !PT ;  /* 0x000000287d417812 */ /* 0x040fe400078efcff */
[C---:B------:R-:W-:Y:S02]  /*01e0*/  LOP3.LUT R66, R125.reuse, 0x2c, RZ, 0xfc, !PT ;  /* 0x0000002c7d427812 */ /* 0x040fe400078efcff */
[----:B------:R-:W-:-:S02]  /*01f0*/  LOP3.LUT R67, R125, 0x30, RZ, 0xfc, !PT ;  /* 0x000000307d437812 */ /* 0x000fc400078efcff */
[----:B0-----:R-:W-:Y:S01]  /*0200*/  IADD3 R2, R0, 0xffffffe, RZ ;  /* 0x0ffffffe00027810 */ /* 0x001fe20007ffe0ff */
[----:B------:R-:W-:Y:S01]  /*0210*/  IMAD.MOV R0, RZ, RZ, -R10 ;  /* 0x000000ffff007224 */ /* 0x000fe200078e0a0a */
[C---:B------:R-:W-:Y:S02]  /*0220*/  LOP3.LUT R72, R125.reuse, 0x34, RZ, 0xfc, !PT ;  /* 0x000000347d487812 */ /* 0x040fe400078efcff */
[----:B------:R0:W1:Y:S01]  /*0230*/  F2I.FTZ.U32.TRUNC.NTZ R3, R2 ;  /* 0x0000000200037305 */ /* 0x000062000021f000 */
[C---:B------:R-:W-:Y:S02]  /*0240*/  LOP3.LUT R73, R125.reuse, 0x38, RZ, 0xfc, !PT ;  /* 0x000000387d497812 */ /* 0x040fe400078efcff */
[C---:B------:R-:W-:Y:S02]  /*0250*/  LOP3.LUT R74, R125.reuse, 0x3c, RZ, 0xfc, !PT ;  /* 0x0000003c7d4a7812 */ /* 0x040fe400078efcff */
[C---:B------:R-:W-:Y:S02]  /*0260*/  LOP3.LUT R75, R125.reuse, 0x40, RZ, 0xfc, !PT ;  /* 0x000000407d4b7812 */ /* 0x040fe400078efcff */
[C---:B------:R-:W-:Y:S01]  /*0270*/  LOP3.LUT R88, R125.reuse, 0x44, RZ, 0xfc, !PT ;  /* 0x000000447d587812 */ /* 0x040fe200078efcff */
[----:B0-----:R-:W-:Y:S01]  /*0280*/  IMAD.MOV.U32 R2, RZ, RZ, RZ ;  /* 0x000000ffff027224 */ /* 0x001fe200078e00ff */
[----:B------:R-:W-:-:S02]  /*0290*/  LOP3.LUT R89, R125, 0x48, RZ, 0xfc, !PT ;  /* 0x000000487d597812 */ /* 0x000fc400078efcff */
[C---:B------:R-:W-:Y:S02]  /*02a0*/  LOP3.LUT R90, R125.reuse, 0x4c, RZ, 0xfc, !PT ;  /* 0x0000004c7d5a7812 */ /* 0x040fe400078efcff */
[C---:B------:R-:W-:Y:S01]  /*02b0*/  LOP3.LUT R91, R125.reuse, 0x50, RZ, 0xfc, !PT ;  /* 0x000000507d5b7812 */ /* 0x040fe200078efcff */
[--C-:B-1----:R-:W-:Y:S01]  /*02c0*/  IMAD.MOV R6, RZ, RZ, -R3.reuse ;  /* 0x000000ffff067224 */ /* 0x102fe200078e0a03 */
[C---:B------:R-:W-:Y:S02]  /*02d0*/  LOP3.LUT R96, R125.reuse, 0x54, RZ, 0xfc, !PT ;  /* 0x000000547d607812 */ /* 0x040fe400078efcff */
[C---:B------:R-:W-:Y:S01]  /*02e0*/  LOP3.LUT R97, R125.reuse, 0x58, RZ, 0xfc, !PT ;  /* 0x000000587d617812 */ /* 0x040fe200078efcff */
[----:B------:R-:W-:Y:S01]  /*02f0*/  IMAD R9, R6, R7, RZ ;  /* 0x0000000706097224 */ /* 0x000fe200078e02ff */
[C---:B------:R-:W-:Y:S01]  /*0300*/  LOP3.LUT R98, R125.reuse, 0x5c, RZ, 0xfc, !PT ;  /* 0x0000005c7d627812 */ /* 0x040fe200078efcff */
[----:B------:R-:W-:Y:S01]  /*0310*/  IMAD.MOV.U32 R6, RZ, RZ, R8 ;  /* 0x000000ffff067224 */ /* 0x000fe200078e0008 */
[----:B------:R-:W-:Y:S01]  /*0320*/  LOP3.LUT R99, R125, 0x60, RZ, 0xfc, !PT ;  /* 0x000000607d637812 */ /* 0x000fe200078efcff */
[----:B------:R-:W-:Y:S01]  /*0330*/  IMAD.HI.U32 R3, R3, R9, R2 ;  /* 0x0000000903037227 */ /* 0x000fe200078e0002 */
[----:B------:R-:W-:-:S02]  /*0340*/  LOP3.LUT R100, R125, 0x64, RZ, 0xfc, !PT ;  /* 0x000000647d647812 */ /* 0x000fc400078efcff */
[C---:B------:R-:W-:Y:S02]  /*0350*/  LOP3.LUT R101, R125.reuse, 0x68, RZ, 0xfc, !PT ;  /* 0x000000687d657812 */ /* 0x040fe400078efcff */
[----:B------:R-:W-:Y:S01]  /*0360*/  LOP3.LUT R102, R125, 0x6c, RZ, 0xfc, !PT ;  /* 0x0000006c7d667812 */ /* 0x000fe200078efcff */
[----:B------:R-:W-:Y:S01]  /*0370*/  IMAD.HI.U32 R3, R3, R6, RZ ;  /* 0x0000000603037227 */ /* 0x000fe200078e00ff */
[C---:B------:R-:W-:Y:S02]  /*0380*/  LOP3.LUT R103, R125.reuse, 0x70, RZ, 0xfc, !PT ;  /* 0x000000707d677812 */ /* 0x040fe400078efcff */
[----:B------:R-:W-:Y:S01]  /*0390*/  LOP3.LUT R117, R125, 0x74, RZ, 0xfc, !PT ;  /* 0x000000747d757812 */ /* 0x000fe200078efcff */
[----:B------:R-:W-:Y:S01]  /*03a0*/  IMAD R0, R3, R0, R6 ;  /* 0x0000000003007224 */ /* 0x000fe200078e0206 */
[C---:B------:R-:W-:Y:S02]  /*03b0*/  LOP3.LUT R118, R125.reuse, 0x78, RZ, 0xfc, !PT ;  /* 0x000000787d767812 */ /* 0x040fe400078efcff */
[----:B------:R-:W-:-:S02]  /*03c0*/  LOP3.LUT R119, R125, 0x7c, RZ, 0xfc, !PT ;  /* 0x0000007c7d777812 */ /* 0x000fc400078efcff */
[----:B------:R-:W-:-:S13]  /*03d0*/  ISETP.GT.U32.AND P1, PT, R7, R0, PT ;  /* 0x000000000700720c */ /* 0x000fda0003f24070 */
[----:B------:R-:W-:Y:S01]  /*03e0*/  @!P1 IMAD.IADD R0, R0, 0x1, -R7 ;  /* 0x0000000100009824 */ /* 0x000fe200078e0a07 */
[----:B------:R-:W-:Y:S02]  /*03f0*/  @!P1 IADD3 R3, R3, 0x1, RZ ;  /* 0x0000000103039810 */ /* 0x000fe40007ffe0ff */
[----:B------:R-:W-:Y:S02]  /*0400*/  ISETP.NE.AND P1, PT, R4, RZ, PT ;  /* 0x000000ff0400720c */ /* 0x000fe40003f25270 */
[----:B------:R-:W-:Y:S02]  /*0410*/  ISETP.GE.U32.AND P0, PT, R0, R7, PT ;  /* 0x000000070000720c */ /* 0x000fe40003f06070 */
[----:B------:R-:W-:-:S04]  /*0420*/  LOP3.LUT R0, R5, R4, RZ, 0x3c, !PT ;  /* 0x0000000405007212 */ /* 0x000fc800078e3cff */
[----:B------:R-:W-:Y:S01]  /*0430*/  ISETP.GE.AND P2, PT, R0, RZ, PT ;  /* 0x000000ff0000720c */ /* 0x000fe20003f46270 */
[----:B------:R-:W-:-:S05]  /*0440*/  IMAD.MOV.U32 R0, RZ, RZ, c[0x0][0x178] ;  /* 0x00005e00ff007624 */ /* 0x000fca00078e00ff */
[----:B------:R-:W-:Y:S02]  /*0450*/  IADD3 R0, R0, 0x7f, RZ ;  /* 0x0000007f00007810 */ /* 0x000fe40007ffe0ff */
[----:B------:R-:W-:-:S05]  /*0460*/  @P0 IADD3 R3, R3, 0x1, RZ ;  /* 0x0000000103030810 */ /* 0x000fca0007ffe0ff */
[----:B------:R-:W-:Y:S01]  /*0470*/  IMAD.MOV.U32 R2, RZ, RZ, R3 ;  /* 0x000000ffff027224 */ /* 0x000fe200078e0003 */
[----:B------:R-:W-:-:S03]  /*0480*/  SHF.R.S32.HI R3, RZ, 0x1f, R0 ;  /* 0x0000001fff037819 */ /* 0x000fc60000011400 */
[----:B------:R-:W-:Y:S01]  /*0490*/  @!P2 IMAD.MOV R2, RZ, RZ, -R2 ;  /* 0x000000ffff02a224 */ /* 0x000fe200078e0a02 */
[----:B------:R-:W-:Y:S02]  /*04a0*/  @!P1 LOP3.LUT R2, RZ, R4, RZ, 0x33, !PT ;  /* 0x00000004ff029212 */ /* 0x000fe400078e33ff */
[----:B------:R-:W-:-:S03]  /*04b0*/  LEA.HI R3, R3, R0, RZ, 0x7 ;  /* 0x0000000003037211 */ /* 0x000fc600078f38ff */
[----:B------:R-:W-:Y:S02]  /*04c0*/  IMAD.SHL.U32 R6, R2, 0x8, RZ ;  /* 0x0000000802067824 */ /* 0x000fe400078e00ff */
[----:B------:R-:W-:-:S03]  /*04d0*/  IMAD.MOV R2, RZ, RZ, -R2 ;  /* 0x000000ffff027224 */ /* 0x000fc600078e0a02 */
[----:B------:R-:W-:Y:S01]  /*04e0*/  LEA.HI.SX32 R3, R3, -R6, 0x19 ;  /* 0x8000000603037211 */ /* 0x000fe200078fcaff */
[----:B------:R-:W-:-:S03]  /*04f0*/  IMAD R8, R4, R2, R5 ;  /* 0x0000000204087224 */ /* 0x000fc600078e0205 */
[----:B------:R-:W-:-:S04]  /*0500*/  IMNMX R11, R3, 0x8, PT ;  /* 0x00000008030b7817 */ /* 0x000fc80003800200 */
[-C--:B------:R-:W-:Y:S02]  /*0510*/  IABS R7, R11.reuse ;  /* 0x0000000b00077213 */ /* 0x080fe40000000000 */
[----:B------:R-:W-:Y:S02]  /*0520*/  IABS R4, R11 ;  /* 0x0000000b00047213 */ /* 0x000fe40000000000 */
[----:B------:R-:W0:Y:S08]  /*0530*/  I2F.RP R0, R7 ;  /* 0x0000000700007306 */ /* 0x000e300000209400 */
[----:B0-----:R-:W0:Y:S02]  /*0540*/  MUFU.RCP R0, R0 ;  /* 0x0000000000007308 */ /* 0x001e240000001000 */
[----:B0-----:R-:W-:Y:S01]  /*0550*/  IADD3 R3, R0, 0xffffffe, RZ ;  /* 0x0ffffffe00037810 */ /* 0x001fe20007ffe0ff */
[----:B------:R-:W-:-:S02]  /*0560*/  IMAD.MOV R0, RZ, RZ, -R4 ;  /* 0x000000ffff007224 */ /* 0x000fc400078e0a04 */
[----:B------:R-:W-:-:S03]  /*0570*/  IMAD.MOV.U32 R4, RZ, RZ, c[0x0][0x180] ;  /* 0x00006000ff047624 */ /* 0x000fc600078e00ff */
[----:B------:R-:W0:Y:S02]  /*0580*/  F2I.FTZ.U32.TRUNC.NTZ R3, R3 ;  /* 0x0000000300037305 */ /* 0x000e24000021f000 */
[----:B------:R-:W-:Y:S01]  /*0590*/  IADD3 R4, R4, 0x7f, RZ ;  /* 0x0000007f04047810 */ /* 0x000fe20007ffe0ff */
[----:B0-----:R-:W-:-:S04]  /*05a0*/  IMAD.MOV R9, RZ, RZ, -R3 ;  /* 0x000000ffff097224 */ /* 0x001fc800078e0a03 */
[----:B------:R-:W-:Y:S01]  /*05b0*/  IMAD.MOV.U32 R2, RZ, RZ, R9 ;  /* 0x000000ffff027224 */ /* 0x000fe200078e0009 */
[----:B------:R-:W-:-:S03]  /*05c0*/  IABS R9, R8 ;  /* 0x0000000800097213 */ /* 0x000fc60000000000 */
[----:B------:R-:W-:Y:S02]  /*05d0*/  IMAD R5, R2, R7, RZ ;  /* 0x0000000702057224 */ /* 0x000fe400078e02ff */
[----:B------:R-:W-:-:S04]  /*05e0*/  IMAD.MOV.U32 R2, RZ, RZ, RZ ;  /* 0x000000ffff027224 */ /* 0x000fc800078e00ff */
[----:B------:R-:W-:-:S06]  /*05f0*/  IMAD.HI.U32 R2, R3, R5, R2 ;  /* 0x0000000503027227 */ /* 0x000fcc00078e0002 */
[----:B------:R-:W-:-:S04]  /*0600*/  IMAD.HI.U32 R2, R2, R9, RZ ;  /* 0x0000000902027227 */ /* 0x000fc800078e00ff */
[----:B------:R-:W-:-:S05]  /*0610*/  IMAD R0, R2, R0, R9 ;  /* 0x0000000002007224 */ /* 0x000fca00078e0209 */
[----:B------:R-:W-:-:S13]  /*0620*/  ISETP.GT.U32.AND P1, PT, R7, R0, PT ;  /* 0x000000000700720c */ /* 0x000fda0003f24070 */
[----:B------:R-:W-:Y:S01]  /*0630*/  @!P1 IMAD.IADD R0, R0, 0x1, -R7 ;  /* 0x0000000100009824 */ /* 0x000fe200078e0a07 */
[----:B------:R-:W-:Y:S02]  /*0640*/  @!P1 IADD3 R2, R2, 0x1, RZ ;  /* 0x0000000102029810 */ /* 0x000fe40007ffe0ff */
[----:B------:R-:W-:Y:S02]  /*0650*/  ISETP.NE.AND P1, PT, R11, RZ, PT ;  /* 0x000000ff0b00720c */ /* 0x000fe40003f25270 */
[----:B------:R-:W-:Y:S02]  /*0660*/  ISETP.GE.U32.AND P0, PT, R0, R7, PT ;  /* 0x000000070000720c */ /* 0x000fe40003f06070 */
[----:B------:R-:W-:-:S04]  /*0670*/  LOP3.LUT R0, R8, R11, RZ, 0x3c, !PT ;  /* 0x0000000b08007212 */ /* 0x000fc800078e3cff */
[----:B------:R-:W-:-:S07]  /*0680*/  ISETP.GE.AND P2, PT, R0, RZ, PT ;  /* 0x000000ff0000720c */ /* 0x000fce0003f46270 */
[----:B------:R-:W-:Y:S02]  /*0690*/  @P0 IADD3 R2, R2, 0x1, RZ ;  /* 0x0000000102020810 */ /* 0x000fe40007ffe0ff */
[----:B------:R-:W-:-:S04]  /*06a0*/  ISETP.GT.AND P0, PT, R4, 0x7f, PT ;  /* 0x0000007f0400780c */ /* 0x000fc80003f04270 */
[----:B------:R-:W-:Y:S01]  /*06b0*/  @!P2 IMAD.MOV R2, RZ, RZ, -R2 ;  /* 0x000000ffff02a224 */ /* 0x000fe200078e0a02 */
[----:B------:R-:W-:-:S05]  /*06c0*/  @!P1 LOP3.LUT R2, RZ, R11, RZ, 0x33, !PT ;  /* 0x0000000bff029212 */ /* 0x000fca00078e33ff */
[----:B------:R-:W-:Y:S02]  /*06d0*/  IMAD.MOV R0, RZ, RZ, -R2 ;  /* 0x000000ffff007224 */ /* 0x000fe400078e0a02 */
[----:B------:R-:W-:Y:S02]  /*06e0*/  IMAD.SHL.U32 R2, R2, 0x100, RZ ;  /* 0x0000010002027824 */ /* 0x000fe400078e00ff */
[----:B------:R-:W-:-:S03]  /*06f0*/  IMAD R0, R11, R0, R8 ;  /* 0x000000000b007224 */ /* 0x000fc600078e0208 */
[----:B------:R-:W-:Y:S01]  /*0700*/  LOP3.LUT R121, R2, R125, RZ, 0xfc, !PT ;  /* 0x0000007d02797212 */ /* 0x000fe200078efcff */
[----:B------:R-:W-:Y:S01]  /*0710*/  IMAD.IADD R0, R6, 0x1, R0 ;  /* 0x0000000106007824 */ /* 0x000fe200078e0200 */
[C-C-:B------:R-:W-:Y:S02]  /*0720*/  LOP3.LUT R122, R2.reuse, 0x4, R125.reuse, 0xfe, !PT ;  /* 0x00000004027a7812 */ /* 0x140fe400078efe7d */
[C-C-:B------:R-:W-:Y:S01]  /*0730*/  LOP3.LUT R5, R2.reuse, 0xc, R125.reuse, 0xfe, !PT ;  /* 0x0000000c02057812 */ /* 0x140fe200078efe7d */
[----:B------:R-:W-:Y:S01]  /*0740*/  STL [R1+0x204], R121 ;  /* 0x0002047901007387 */ /* 0x000fe20000100800 */
[----:B------:R-:W-:Y:S01]  /*0750*/  LOP3.LUT R124, R2, 0x8, R125, 0xfe, !PT ;  /* 0x00000008027c7812 */ /* 0x000fe200078efe7d */
[----:B------:R-:W-:Y:S01]  /*0760*/  IMAD R116, R0, 0x80, R115 ;  /* 0x0000008000747824 */ /* 0x000fe200078e0273 */
[C-C-:B------:R-:W-:Y:S01]  /*0770*/  LOP3.LUT R3, R2.reuse, 0x10, R125.reuse, 0xfe, !PT ;  /* 0x0000001002037812 */ /* 0x140fe200078efe7d */
[----:B------:R-:W-:Y:S01]  /*0780*/  STL [R1+0x284], R122 ;  /* 0x0002847a01007387 */ /* 0x000fe20000100800 */
[----:B------:R-:W-:-:S02]  /*0790*/  LOP3.LUT R6, R2, 0x18, R125, 0xfe, !PT ;  /* 0x0000001802067812 */ /* 0x000fc400078efe7d */
[C---:B------:R-:W-:Y:S01]  /*07a0*/  LOP3.LUT R18, R121.reuse, 0xc4, RZ, 0xfc, !PT ;  /* 0x000000c479127812 */ /* 0x040fe200078efcff */
[----:B------:R0:W-:Y:S01]  /*07b0*/  STL [R1+0x27c], R5 ;  /* 0x00027c0501007387 */ /* 0x0001e20000100800 */
[C---:B------:R-:W-:Y:S02]  /*07c0*/  LOP3.LUT R19, R121.reuse, 0xc8, RZ, 0xfc, !PT ;  /* 0x000000c879137812 */ /* 0x040fe400078efcff */
[C---:B------:R-:W-:Y:S01]  /*07d0*/  LOP3.LUT R20, R121.reuse, 0xcc, RZ, 0xfc, !PT ;  /* 0x000000cc79147812 */ /* 0x040fe200078efcff */
[----:B------:R-:W-:Y:S01]  /*07e0*/  STL [R1+0x280], R124 ;  /* 0x0002807c01007387 */ /* 0x000fe20000100800 */
[C---:B------:R-:W-:Y:S02]  /*07f0*/  LOP3.LUT R21, R121.reuse, 0xd0, RZ, 0xfc, !PT ;  /* 0x000000d079157812 */ /* 0x040fe400078efcff */
[C---:B------:R-:W-:Y:S01]  /*0800*/  LOP3.LUT R22, R121.reuse, 0xd4, RZ, 0xfc, !PT ;  /* 0x000000d479167812 */ /* 0x040fe200078efcff */
[----:B------:R1:W-:Y:S01]  /*0810*/  STL [R1+0x278], R3 ;  /* 0x0002780301007387 */ /* 0x0003e20000100800 */
[----:B------:R-:W-:-:S02]  /*0820*/  LOP3.LUT R23, R121, 0xd8, RZ, 0xfc, !PT ;  /* 0x000000d879177812 */ /* 0x000fc400078efcff */
[C-C-:B0-----:R-:W-:Y:S02]  /*0830*/  LOP3.LUT R5, R2.reuse, 0x1c, R125.reuse, 0xfe, !PT ;  /* 0x0000001c02057812 */ /* 0x141fe400078efe7d */
[C---:B------:R-:W-:Y:S02]  /*0840*/  LOP3.LUT R24, R121.reuse, 0xdc, RZ, 0xfc, !PT ;  /* 0x000000dc79187812 */ /* 0x040fe400078efcff */
[C---:B------:R-:W-:Y:S02]  /*0850*/  LOP3.LUT R25, R121.reuse, 0xe0, RZ, 0xfc, !PT ;  /* 0x000000e079197812 */ /* 0x040fe400078efcff */
[C---:B------:R-:W-:Y:S02]  /*0860*/  LOP3.LUT R28, R121.reuse, 0xe4, RZ, 0xfc, !PT ;  /* 0x000000e4791c7812 */ /* 0x040fe400078efcff */
[----:B-1----:R-:W-:Y:S02]  /*0870*/  LOP3.LUT R3, R2, 0x14, R125, 0xfe, !PT ;  /* 0x0000001402037812 */ /* 0x002fe400078efe7d */
[----:B------:R-:W-:-:S02]  /*0880*/  LOP3.LUT R29, R121, 0xe8, RZ, 0xfc, !PT ;  /* 0x000000e8791d7812 */ /* 0x000fc400078efcff */
[C---:B------:R-:W-:Y:S01]  /*0890*/  LOP3.LUT R30, R121.reuse, 0xec, RZ, 0xfc, !PT ;  /* 0x000000ec791e7812 */ /* 0x040fe200078efcff */
[----:B------:R0:W-:Y:S01]  /*08a0*/  STL [R1+0x274], R3 ;  /* 0x0002740301007387 */ /* 0x0001e20000100800 */
[C---:B------:R-:W-:Y:S02]  /*08b0*/  LOP3.LUT R31, R121.reuse, 0xf0, RZ, 0xfc, !PT ;  /* 0x000000f0791f7812 */ /* 0x040fe400078efcff */
[C---:B------:R-:W-:Y:S01]  /*08c0*/  LOP3.LUT R32, R121.reuse, 0xf4, RZ, 0xfc, !PT ;  /* 0x000000f479207812 */ /* 0x040fe200078efcff */
[----:B------:R1:W-:Y:S01]  /*08d0*/  STL [R1+0x270], R6 ;  /* 0x0002700601007387 */ /* 0x0003e20000100800 */
[C---:B------:R-:W-:Y:S02]  /*08e0*/  LOP3.LUT R33, R121.reuse, 0xf8, RZ, 0xfc, !PT ;  /* 0x000000f879217812 */ /* 0x040fe400078efcff */
[----:B------:R-:W-:Y:S01]  /*08f0*/  LOP3.LUT R34, R121, 0xfc, RZ, 0xfc, !PT ;  /* 0x000000fc79227812 */ /* 0x000fe200078efcff */
[----:B------:R2:W-:Y:S01]  /*0900*/  STL [R1+0x26c], R5 ;  /* 0x00026c0501007387 */ /* 0x0005e20000100800 */
[----:B0-----:R-:W-:-:S02]  /*0910*/  LOP3.LUT R3, R2, 0x20, R125, 0xfe, !PT ;  /* 0x0000002002037812 */ /* 0x001fc400078efe7d */
[----:B-1----:R-:W-:-:S03]  /*0920*/  LOP3.LUT R6, R2, 0x24, R125, 0xfe, !PT ;  /* 0x0000002402067812 */ /* 0x002fc600078efe7d */
[----:B------:R0:W-:Y:S01]  /*0930*/  STL [R1+0x268], R3 ;  /* 0x0002680301007387 */ /* 0x0001e20000100800 */
[----:B--2---:R-:W-:-:S03]  /*0940*/  LOP3.LUT R5, R2, 0x28, R125, 0xfe, !PT ;  /* 0x0000002802057812 */ /* 0x004fc600078efe7d */
[----:B------:R1:W-:Y:S04]  /*0950*/  STL [R1+0x264], R6 ;  /* 0x0002640601007387 */ /* 0x0003e80000100800 */
[----:B------:R2:W-:Y:S01]  /*0960*/  STL [R1+0x260], R5 ;  /* 0x0002600501007387 */ /* 0x0005e20000100800 */
[C-C-:B0-----:R-:W-:Y:S02]  /*0970*/  LOP3.LUT R3, R2.reuse, 0x2c, R125.reuse, 0xfe, !PT ;  /* 0x0000002c02037812 */ /* 0x141fe400078efe7d */
        /* <DEDUP_REMOVED lines=39> */
[----:B------:R-:W-:Y:S01]  /*0bf0*/  STL [R1+0x210], R6 ;  /* 0x0002100601007387 */ /* 0x000fe20000100800 */
[----:B------:R-:W-:-:S03]  /*0c00*/  LOP3.LUT R2, R121, 0x84, RZ, 0xfc, !PT ;  /* 0x0000008479027812 */ /* 0x000fc600078efcff */
[----:B------:R1:W-:Y:S01]  /*0c10*/  STL [R1+0x20c], R5 ;  /* 0x00020c0501007387 */ /* 0x0003e20000100800 */
[----:B0-----:R-:W-:-:S05]  /*0c20*/  LOP3.LUT R3, R121, 0x80, RZ, 0xfc, !PT ;  /* 0x0000008079037812 */ /* 0x001fca00078efcff */
[----:B------:R0:W-:Y:S01]  /*0c30*/  STL [R1+0x208], R3 ;  /* 0x0002080301007387 */ /* 0x0001e20000100800 */
[----:B-1----:R-:W-:-:S03]  /*0c40*/  LOP3.LUT R5, R121, 0x88, RZ, 0xfc, !PT ;  /* 0x0000008879057812 */ /* 0x002fc600078efcff */
[----:B------:R1:W-:Y:S04]  /*0c50*/  STL [R1+0x2e8], R2 ;  /* 0x0002e80201007387 */ /* 0x0003e80000100800 */
[----:B------:R2:W-:Y:S01]  /*0c60*/  STL [R1+0x2fc], R5 ;  /* 0x0002fc0501007387 */ /* 0x0005e20000100800 */
[C---:B0-----:R-:W-:Y:S02]  /*0c70*/  LOP3.LUT R3, R121.reuse, 0x8c, RZ, 0xfc, !PT ;  /* 0x0000008c79037812 */ /* 0x041fe400078efcff */
[----:B-1----:R-:W-:-:S03]  /*0c80*/  LOP3.LUT R2, R121, 0x90, RZ, 0xfc, !PT ;  /* 0x0000009079027812 */ /* 0x002fc600078efcff */
[----:B------:R0:W-:Y:S01]  /*0c90*/  STL [R1+0x308], R3 ;  /* 0x0003080301007387 */ /* 0x0001e20000100800 */
[----:B--2---:R-:W-:-:S03]  /*0ca0*/  LOP3.LUT R5, R121, 0x94, RZ, 0xfc, !PT ;  /* 0x0000009479057812 */ /* 0x004fc600078efcff */
        /* <DEDUP_REMOVED lines=22> */
[----:B------:R2:W-:Y:S04]  /*0e10*/  STL [R1+0x2d0], R3 ;  /* 0x0002d00301007387 */ /* 0x0005e80000100800 */
        /* <DEDUP_REMOVED lines=16> */
[----:B------:R2:W-:Y:S01]  /*0f20*/  STL [R1+0x288], R116 ;  /* 0x0002887401007387 */ /* 0x0005e20000100800 */
[----:B------:R-:W-:Y:S05]  /*0f30*/  @P0 BRA `(.L_x_0) ;  /* 0x0000013000000947 */ /* 0x000fea0003800000 */
[----:B------:R-:W-:Y:S01]  /*0f40*/  IMAD.SHL.U32 R0, R27, 0x40, RZ ;  /* 0x000000401b007824 */ /* 0x000fe200078e00ff */
[----:B------:R-:W-:Y:S01]  /*0f50*/  CS2R R92, SRZ ;  /* 0x00000000005c7805 */ /* 0x000fe2000001ff00 */
[----:B------:R-:W-:Y:S01]  /*0f60*/  CS2R R16, SRZ ;  /* 0x0000000000107805 */ /* 0x000fe2000001ff00 */
[----:B------:R-:W-:Y:S01]  /*0f70*/  CS2R R60, SRZ ;  /* 0x00000000003c7805 */ /* 0x000fe2000001ff00 */
[----:B------:R-:W-:Y:S01]  /*0f80*/  CS2R R14, SRZ ;  /* 0x00000000000e7805 */ /* 0x000fe2000001ff00 */
[----:B------:R0:W-:Y:S01]  /*0f90*/  STL [R1+0x28c], R0 ;  /* 0x00028c0001007387 */ /* 0x0001e20000100800 */
[----:B------:R-:W-:Y:S01]  /*0fa0*/  CS2R R52, SRZ ;  /* 0x0000000000347805 */ /* 0x000fe2000001ff00 */
        /* <DEDUP_REMOVED lines=8> */
[----:B--2---:R-:W-:Y:S01]  /*1030*/  CS2R R4, SRZ ;  /* 0x0000000000047805 */ /* 0x004fe2000001ff00 */
[----:B------:R-:W-:Y:S01]  /*1040*/  CS2R R82, SRZ ;  /* 0x0000000000527805 */ /* 0x000fe2000001ff00 */
[----:B------:R-:W-:Y:S01]  /*1050*/  CS2R R2, SRZ ;  /* 0x0000000000027805 */ /* 0x000fe2000001ff00 */
[----:B------:R-:W-:Y:S05]  /*1060*/  BRA `(.L_x_1) ;  /* 0x0000be5000007947 */ /* 0x000fea0003800000 */
.L_x_0:
[----:B------:R0:W-:Y:S04]  /*1070*/  STL [R1+0x39c], R115 ;  /* 0x00039c7301007387 */ /* 0x0001e80000100800 */
[----:B0-----:R-:W3:Y:S04]  /*1080*/  LDL R115, [R1+0x2d0] ;  /* 0x0002d00001737983 */ /* 0x001ee80000100800 */
[----:B------:R0:W-:Y:S04]  /*1090*/  STL [R1+0x398], R119 ;  /* 0x0003987701007387 */ /* 0x0001e80000100800 */
[----:B0-----:R-:W4:Y:S04]  /*10a0*/  LDL R119, [R1+0x2d4] ;  /* 0x0002d40001777983 */ /* 0x001f280000100800 */
[----:B------:R0:W-:Y:S04]  /*10b0*/  STL [R1+0x394], R118 ;  /* 0x0003947601007387 */ /* 0x0001e80000100800 */
[----:B0-----:R-:W5:Y:S04]  /*10c0*/  LDL R118, [R1+0x2d8] ;  /* 0x0002d80001767983 */ /* 0x001f680000100800 */
[----:B------:R0:W-:Y:S04]  /*10d0*/  STL [R1+0x390], R117 ;  /* 0x0003907501007387 */ /* 0x0001e80000100800 */
[----:B0-2---:R-:W2:Y:S04]  /*10e0*/  LDL R117, [R1+0x2dc] ;  /* 0x0002dc0001757983 */ /* 0x005ea80000100800 */
[----:B------:R0:W-:Y:S04]  /*10f0*/  STL [R1+0x38c], R103 ;  /* 0x00038c6701007387 */ /* 0x0001e80000100800 */
[----:B0-----:R-:W2:Y:S04]  /*1100*/  LDL R103, [R1+0x2e0] ;  /* 0x0002e00001677983 */ /* 0x001ea80000100800 */
        /* <DEDUP_REMOVED lines=36> */
[----:B------:R0:W-:Y:S01]  /*1350*/  STL [R1+0x340], R64 ;  /* 0x0003404001007387 */ /* 0x0001e20000100800 */
[----:B------:R-:W-:-:S03]  /*1360*/  SHF.R.S32.HI R3, RZ, 0x1f, R4 ;  /* 0x0000001fff037819 */ /* 0x000fc60000011404 */
[----:B0-----:R-:W2:Y:S04]  /*1370*/  LDL R64, [R1+0x228] ;  /* 0x0002280001407983 */ /* 0x001ea80000100800 */
[----:B------:R0:W-:Y:S04]  /*1380*/  STL [R1+0x33c], R59 ;  /* 0x00033c3b01007387 */ /* 0x0001e80000100800 */
[----:B0-----:R-:W2:Y:S04]  /*1390*/  LDL R59, [R1+0x22c] ;  /* 0x00022c00013b7983 */ /* 0x001ea80000100800 */
[----:B------:R0:W-:Y:S01]  /*13a0*/  STL [R1+0x338], R58 ;  /* 0x0003383a01007387 */ /* 0x0001e20000100800 */
[----:B------:R-:W-:-:S03]  /*13b0*/  LEA.HI R4, R3, R4, RZ, 0x7 ;  /* 0x0000000403047211 */ /* 0x000fc600078f38ff */
[----:B0-----:R-:W2:Y:S04]  /*13c0*/  LDL R58, [R1+0x230] ;  /* 0x00023000013a7983 */ /* 0x001ea80000100800 */
[----:B------:R0:W-:Y:S04]  /*13d0*/  STL [R1+0x334], R57 ;  /* 0x0003343901007387 */ /* 0x0001e80000100800 */
[----:B0-----:R-:W3:Y:S04]  /*13e0*/  LDL R57, [R1+0x234] ;  /* 0x0002340001397983 */ /* 0x001ee80000100800 */
[----:B------:R0:W-:Y:S04]  /*13f0*/  STL [R1+0x330], R56 ;  /* 0x0003303801007387 */ /* 0x0001e80000100800 */
[----:B0-----:R-:W4:Y:S04]  /*1400*/  LDL R56, [R1+0x238] ;  /* 0x0002380001387983 */ /* 0x001f280000100800 */
[----:B------:R0:W-:Y:S04]  /*1410*/  STL [R1+0x32c], R43 ;  /* 0x00032c2b01007387 */ /* 0x0001e80000100800 */
[----:B0-----:R-:W4:Y:S04]  /*1420*/  LDL R43, [R1+0x23c] ;  /* 0x00023c00012b7983 */ /* 0x001f280000100800 */
[----:B------:R0:W-:Y:S04]  /*1430*/  STL [R1+0x328], R42 ;  /* 0x0003282a01007387 */ /* 0x0001e80000100800 */
[----:B0-----:R-:W4:Y:S04]  /*1440*/  LDL R42, [R1+0x240] ;  /* 0x00024000012a7983 */ /* 0x001f280000100800 */
[----:B------:R0:W-:Y:S04]  /*1450*/  STL [R1+0x324], R41 ;  /* 0x0003242901007387 */ /* 0x0001e80000100800 */
[----:B0-----:R-:W4:Y:S04]  /*1460*/  LDL R41, [R1+0x244] ;  /* 0x0002440001297983 */ /* 0x001f280000100800 */
[----:B------:R0:W-:Y:S04]  /*1470*/  STL [R1+0x320], R40 ;  /* 0x0003202801007387 */ /* 0x0001e80000100800 */
[----:B------:R-:W4:Y:S04]  /*1480*/  LDL R125, [R1+0x24c] ;  /* 0x00024c00017d7983 */ /* 0x000f280000100800 */
[----:B------:R-:W4:Y:S04]  /*1490*/  LDL R92, [R1+0x250] ;  /* 0x00025000015c7983 */ /* 0x000f280000100800 */
[----:B0-----:R-:W4:Y:S04]  /*14a0*/  LDL R40, [R1+0x248] ;  /* 0x0002480001287983 */ /* 0x001f280000100800 */
[----:B------:R-:W4:Y:S04]  /*14b0*/  LDL R93, [R1+0x254] ;  /* 0x00025400015d7983 */ /* 0x000f280000100800 */
        /* <DEDUP_REMOVED lines=10> */
[----:B------:R0:W-:Y:S04]  /*1560*/  STL [R1+0x3a0], R4 ;  /* 0x0003a00401007387 */ /* 0x0001e80000100800 */
[----:B0-----:R-:W4:Y:S01]  /*1570*/  LDL R4, [R1+0x2cc] ;  /* 0x0002cc0001047983 */ /* 0x001f220000100800 */
[----:B------:R-:W-:-:S04]  /*1580*/  IABS R2, c[0x0][0x17c] ;  /* 0x00005f0000027a13 */ /* 0x000fc80000000000 */
[----:B------:R-:W0:Y:S01]  /*1590*/  I2F.RP R0, R2 ;  /* 0x0000000200007306 */ /* 0x000e220000209400 */
[----:B------:R-:W-:-:S07]  /*15a0*/  IABS R26, c[0x0][0x178] ;  /* 0x00005e00001a7a13 */ /* 0x000fce0000000000 */
[----:B------:R-:W1:Y:S08]  /*15b0*/  I2F.RP R5, R26 ;  /* 0x0000001a00057306 */ /* 0x000e700000209400 */
[----:B0-----:R-:W0:Y:S08]  /*15c0*/  MUFU.RCP R0, R0 ;  /* 0x0000000000007308 */ /* 0x001e300000001000 */
[----:B-1----:R-:W1:Y:S01]  /*15d0*/  MUFU.RCP R5, R5 ;  /* 0x0000000500057308 */ /* 0x002e620000001000 */
[----:B0-----:R-:W-:-:S07]  /*15e0*/  IADD3 R8, R0, 0xffffffe, RZ ;  /* 0x0ffffffe00087810 */ /* 0x001fce0007ffe0ff */
[----:B------:R-:W0:Y:S01]  /*15f0*/  F2I.FTZ.U32.TRUNC.NTZ R9, R8 ;  /* 0x0000000800097305 */ /* 0x000e22000021f000 */
[----:B-1----:R-:W-:Y:S02]  /*1600*/  IADD3 R6, R5, 0xffffffe, RZ ;  /* 0x0ffffffe05067810 */ /* 0x002fe40007ffe0ff */
[----:B------:R-:W-:-:S05]  /*1610*/  LOP3.LUT R123, R27, 0x7, RZ, 0xc0, !PT ;  /* 0x000000071b7b7812 */ /* 0x000fca00078ec0ff */
[----:B------:R-:W1:Y:S01]  /*1620*/  F2I.FTZ.U32.TRUNC.NTZ R7, R6 ;  /* 0x0000000600077305 */ /* 0x000e62000021f000 */
[----:B------:R-:W-:Y:S01]  /*1630*/  IMAD.SHL.U32 R36, R27, 0x2, RZ ;  /* 0x000000021b247824 */ /* 0x000fe200078e00ff */
[----:B------:R-:W-:Y:S01]  /*1640*/  SHF.R.U32.HI R11, RZ, 0x3, R27 ;  /* 0x00000003ff0b7819 */ /* 0x000fe2000001161b */
[C---:B------:R-:W-:Y:S02]  /*1650*/  IMAD.SHL.U32 R27, R123.reuse, 0x100, RZ ;  /* 0x000001007b1b7824 */ /* 0x040fe400078e00ff */
[----:B------:R-:W-:Y:S01]  /*1660*/  IMAD.SHL.U32 R123, R123, 0x10, RZ ;  /* 0x000000107b7b7824 */ /* 0x000fe200078e00ff */
[----:B------:R-:W-:Y:S01]  /*1670*/  LOP3.LUT R0, R36, 0x10, RZ, 0xc0, !PT ;  /* 0x0000001024007812 */ /* 0x000fe200078ec0ff */
[----:B0-----:R-:W-:Y:S02]  /*1680*/  IMAD.MOV R5, RZ, RZ, -R9 ;  /* 0x000000ffff057224 */ /* 0x001fe400078e0a09 */
[----:B------:R-:W-:Y:S02]  /*1690*/  IMAD.MOV.U32 R8, RZ, RZ, RZ ;  /* 0x000000ffff087224 */ /* 0x000fe400078e00ff */
[----:B------:R-:W-:Y:S01]  /*16a0*/  IMAD R3, R5, R2, RZ ;  /* 0x0000000205037224 */ /* 0x000fe200078e02ff */
[----:B------:R-:W-:Y:S01]  /*16b0*/  LOP3.LUT R11, R0, 0x20, R11, 0xf8, !PT ;  /* 0x00000020000b7812 */ /* 0x000fe200078ef80b */
[----:B------:R-:W-:Y:S01]  /*16c0*/  IMAD.IADD R120, R27, 0x1, R123 ;  /* 0x000000011b787824 */ /* 0x000fe200078e027b */
[----:B------:R-:W-:Y:S01]  /*16d0*/  IABS R112, R34 ;  /* 0x0000002200707213 */ /* 0x000fe20000000000 */
[----:B------:R-:W-:Y:S01]  /*16e0*/  IMAD.HI.U32 R3, R9, R3, R8 ;  /* 0x0000000309037227 */ /* 0x000fe200078e0008 */
[----:B------:R-:W-:-:S02]  /*16f0*/  IABS R110, R33 ;  /* 0x00000021006e7213 */ /* 0x000fc40000000000 */
[----:B------:R-:W-:Y:S01]  /*1700*/  LOP3.LUT R120, R120, R11, RZ, 0x3c, !PT ;  /* 0x0000000b78787212 */ /* 0x000fe200078e3cff */
[----:B-1----:R-:W-:Y:S01]  /*1710*/  IMAD.MOV R11, RZ, RZ, -R7 ;  /* 0x000000ffff0b7224 */ /* 0x002fe200078e0a07 */
[----:B------:R-:W-:Y:S01]  /*1720*/  IABS R106, R31 ;  /* 0x0000001f006a7213 */ /* 0x000fe20000000000 */
[----:B------:R-:W-:Y:S01]  /*1730*/  IMAD.HI.U32 R0, R3, R112, RZ ;  /* 0x0000007003007227 */ /* 0x000fe200078e00ff */
[----:B------:R-:W-:-:S03]  /*1740*/  IABS R108, R32 ;  /* 0x00000020006c7213 */ /* 0x000fc60000000000 */
[----:B------:R-:W-:Y:S02]  /*1750*/  IMAD R11, R11, R26, RZ ;  /* 0x0000001a0b0b7224 */ /* 0x000fe400078e02ff */
[----:B------:R-:W-:Y:S02]  /*1760*/  IMAD.MOV.U32 R6, RZ, RZ, RZ ;  /* 0x000000ffff067224 */ /* 0x000fe400078e00ff */
[----:B------:R-:W-:Y:S01]  /*1770*/  IMAD.HI.U32 R5, R3, R110, RZ ;  /* 0x0000006e03057227 */ /* 0x000fe200078e00ff */
[----:B------:R-:W-:-:S03]  /*1780*/  IABS R104, R30 ;  /* 0x0000001e00687213 */ /* 0x000fc60000000000 */
[----:B------:R-:W-:Y:S02]  /*1790*/  IMAD.MOV R9, RZ, RZ, -R0 ;  /* 0x000000ffff097224 */ /* 0x000fe400078e0a00 */
[----:B------:R-:W-:Y:S01]  /*17a0*/  IMAD.HI.U32 R0, R7, R11, R6 ;  /* 0x0000000b07007227 */ /* 0x000fe200078e0006 */
[----:B------:R-:W-:-:S03]  /*17b0*/  IABS R86, R29 ;  /* 0x0000001d00567213 */ /* 0x000fc60000000000 */
[----:B------:R-:W-:-:S04]  /*17c0*/  IMAD.HI.U32 R7, R3, R106, RZ ;  /* 0x0000006a03077227 */ /* 0x000fc800078e00ff */
[----:B------:R-:W-:Y:S02]  /*17d0*/  IMAD.MOV R5, RZ, RZ, -R5 ;  /* 0x000000ffff057224 */ /* 0x000fe400078e0a05 */
[----:B------:R-:W-:-:S04]  /*17e0*/  IMAD.HI.U32 R6, R3, R108, RZ ;  /* 0x0000006c03067227 */ /* 0x000fc800078e00ff */
[----:B------:R-:W-:Y:S02]  /*17f0*/  IMAD.MOV R7, RZ, RZ, -R7 ;  /* 0x000000ffff077224 */ /* 0x000fe400078e0a07 */
[----:B------:R-:W-:Y:S02]  /*1800*/  IMAD R110, R2, R5, R110 ;  /* 0x00000005026e7224 */ /* 0x000fe400078e026e */
[----:B------:R-:W-:Y:S01]  /*1810*/  IMAD.HI.U32 R5, R3, R104, RZ ;  /* 0x0000006803057227 */ /* 0x000fe200078e00ff */
[----:B------:R-:W-:-:S03]  /*1820*/  IABS R84, R28 ;  /* 0x0000001c00547213 */ /* 0x000fc60000000000 */
[C---:B------:R-:W-:Y:S02]  /*1830*/  IMAD R112, R2.reuse, R9, R112 ;  /* 0x0000000902707224 */ /* 0x040fe400078e0270 */
[----:B------:R-:W-:Y:S01]  /*1840*/  IMAD.MOV R9, RZ, RZ, -R6 ;  /* 0x000000ffff097224 */ /* 0x000fe200078e0a06 */
[----:B------:R-:W-:Y:S01]  /*1850*/  IABS R80, R24 ;  /* 0x0000001800507213 */ /* 0x000fe20000000000 */
[----:B------:R-:W-:Y:S02]  /*1860*/  IMAD R106, R2, R7, R106 ;  /* 0x00000007026a7224 */ /* 0x000fe400078e026a */
[----:B------:R-:W-:-:S04]  /*1870*/  IMAD.HI.U32 R6, R3, R86, RZ ;  /* 0x0000005603067227 */ /* 0x000fc800078e00ff */
[----:B------:R-:W-:Y:S02]  /*1880*/  IMAD.MOV R7, RZ, RZ, -R5 ;  /* 0x000000ffff077224 */ /* 0x000fe400078e0a05 */
[----:B------:R-:W-:Y:S02]  /*1890*/  IMAD R108, R2, R9, R108 ;  /* 0x00000009026c7224 */ /* 0x000fe400078e026c */
[----:B------:R-:W-:Y:S02]  /*18a0*/  IMAD.MOV R9, RZ, RZ, -R6 ;  /* 0x000000ffff097224 */ /* 0x000fe400078e0a06 */
[----:B------:R-:W-:-:S04]  /*18b0*/  IMAD.HI.U32 R5, R3, R84, RZ ;  /* 0x0000005403057227 */ /* 0x000fc800078e00ff */
[----:B------:R-:W-:Y:S02]  /*18c0*/  IMAD R104, R2, R7, R104 ;  /* 0x0000000702687224 */ /* 0x000fe400078e0268 */
[----:B------:R-:W-:Y:S01]  /*18d0*/  IMAD.HI.U32 R7, R3, R80, RZ ;  /* 0x0000005003077227 */ /* 0x000fe200078e00ff */
[----:B------:R-:W-:-:S03]  /*18e0*/  IABS R76, R22 ;  /* 0x00000016004c7213 */ /* 0x000fc60000000000 */
[----:B------:R-:W-:Y:S02]  /*18f0*/  IMAD R86, R2, R9, R86 ;  /* 0x0000000902567224 */ /* 0x000fe400078e0256 */
[----:B------:R-:W-:Y:S02]  /*1900*/  IMAD.MOV R9, RZ, RZ, -R5 ;  /* 0x000000ffff097224 */ /* 0x000fe400078e0a05 */
[----:B------:R-:W-:-:S04]  /*1910*/  IMAD.MOV R5, RZ, RZ, -R7 ;  /* 0x000000ffff057224 */ /* 0x000fc800078e0a07 */
[----:B------:R-:W-:Y:S02]  /*1920*/  IMAD R80, R2, R5, R80 ;  /* 0x0000000502507224 */ /* 0x000fe400078e0250 */
[----:B------:R-:W-:Y:S01]  /*1930*/  IMAD.HI.U32 R5, R3, R76, RZ ;  /* 0x0000004c03057227 */ /* 0x000fe200078e00ff */
[----:B------:R-:W-:-:S03]  /*1940*/  IABS R50, R19 ;  /* 0x0000001300327213 */ /* 0x000fc60000000000 */
[----:B------:R-:W-:-:S04]  /*1950*/  IMAD.MOV R5, RZ, RZ, -R5 ;  /* 0x000000ffff057224 */ /* 0x000fc800078e0a05 */
[----:B------:R-:W-:Y:S02]  /*1960*/  IMAD R76, R2, R5, R76 ;  /* 0x00000005024c7224 */ /* 0x000fe400078e024c */
[----:B------:R-:W-:-:S04]  /*1970*/  IMAD.HI.U32 R5, R3, R50, RZ ;  /* 0x0000003203057227 */ /* 0x000fc800078e00ff */
[----:B------:R-:W-:-:S04]  /*1980*/  IMAD.MOV R5, RZ, RZ, -R5 ;  /* 0x000000ffff057224 */ /* 0x000fc800078e0a05 */
[----:B------:R-:W-:Y:S01]  /*1990*/  IMAD R50, R2, R5, R50 ;  /* 0x0000000502327224 */ /* 0x000fe200078e0232 */
[----:B-----5:R-:W-:Y:S02]  /*19a0*/  IABS R35, R118 ;  /* 0x0000007600237213 */ /* 0x020fe40000000000 */
[----:B------:R-:W-:Y:S02]  /*19b0*/  IABS R82, R25 ;  /* 0x0000001900527213 */ /* 0x000fe40000000000 */
[----:B--2---:R-:W-:Y:S02]  /*19c0*/  IABS R31, R103 ;  /* 0x00000067001f7213 */ /* 0x004fe40000000000 */
[----:B------:R-:W-:Y:S01]  /*19d0*/  IABS R70, R21 ;  /* 0x0000001500467213 */ /* 0x000fe20000000000 */
[----:B------:R-:W-:Y:S01]  /*19e0*/  IMAD.HI.U32 R6, R3, R82, RZ ;  /* 0x0000005203067227 */ /* 0x000fe200078e00ff */
[----:B------:R-:W-:Y:S02]  /*19f0*/  IABS R68, R20 ;  /* 0x0000001400447213 */ /* 0x000fe40000000000 */
[----:B------:R-:W-:Y:S01]  /*1a00*/  IABS R21, R100 ;  /* 0x0000006400157213 */ /* 0x000fe20000000000 */
[----:B------:R-:W-:-:S02]  /*1a10*/  IMAD.MOV R11, RZ, RZ, -R6 ;  /* 0x000000ffff0b7224 */ /* 0x000fc400078e0a06 */
[----:B------:R-:W-:Y:S01]  /*1a20*/  IMAD.HI.U32 R7, R3, R70, RZ ;  /* 0x0000004603077227 */ /* 0x000fe200078e00ff */
[----:B---3--:R-:W-:-:S03]  /*1a30*/  IABS R44, R115 ;  /* 0x00000073002c7213 */ /* 0x008fc60000000000 */
[----:B------:R-:W-:Y:S01]  /*1a40*/  IMAD.HI.U32 R6, R3, R68, RZ ;  /* 0x0000004403067227 */ /* 0x000fe200078e00ff */
[----:B------:R-:W-:-:S03]  /*1a50*/  IABS R48, R18 ;  /* 0x0000001200307213 */ /* 0x000fc60000000000 */
[----:B------:R-:W-:Y:S02]  /*1a60*/  IMAD.MOV R7, RZ, RZ, -R7 ;  /* 0x000000ffff077224 */ /* 0x000fe400078e0a07 */
[----:B------:R-:W-:Y:S01]  /*1a70*/  IMAD.MOV R6, RZ, RZ, -R6 ;  /* 0x000000ffff067224 */ /* 0x000fe200078e0a06 */
[----:B------:R-:W-:Y:S01]  /*1a80*/  IABS R17, R98 ;  /* 0x0000006200117213 */ /* 0x000fe20000000000 */
[C---:B------:R-:W-:Y:S02]  /*1a90*/  IMAD R70, R2.reuse, R7, R70 ;  /* 0x0000000702467224 */ /* 0x040fe400078e0246 */
[----:B------:R-:W-:Y:S02]  /*1aa0*/  IMAD R68, R2, R6, R68 ;  /* 0x0000000602447224 */ /* 0x000fe400078e0244 */
[----:B------:R-:W-:Y:S01]  /*1ab0*/  IMAD.HI.U32 R7, R3, R44, RZ ;  /* 0x0000002c03077227 */ /* 0x000fe200078e00ff */
[----:B------:R-:W-:-:S03]  /*1ac0*/  IABS R29, R102 ;  /* 0x00000066001d7213 */ /* 0x000fc60000000000 */
[----:B------:R-:W-:Y:S01]  /*1ad0*/  IMAD.HI.U32 R6, R3, R48, RZ ;  /* 0x0000003003067227 */ /* 0x000fe200078e00ff */
[----:B----4-:R-:W-:-:S03]  /*1ae0*/  IABS R38, R119 ;  /* 0x0000007700267213 */ /* 0x010fc60000000000 */
[----:B------:R-:W-:Y:S02]  /*1af0*/  IMAD.MOV R7, RZ, RZ, -R7 ;  /* 0x000000ffff077224 */ /* 0x000fe400078e0a07 */
[----:B------:R-:W-:Y:S02]  /*1b00*/  IMAD.MOV R6, RZ, RZ, -R6 ;  /* 0x000000ffff067224 */ /* 0x000fe400078e0a06 */
[C---:B------:R-:W-:Y:S01]  /*1b10*/  IMAD R82, R2.reuse, R11, R82 ;  /* 0x0000000b02527224 */ /* 0x040fe200078e0252 */
[----:B------:R-:W-:Y:S01]  /*1b20*/  IABS R11, R91 ;  /* 0x0000005b000b7213 */ /* 0x000fe20000000000 */
[C---:B------:R-:W-:Y:S02]  /*1b30*/  IMAD R44, R2.reuse, R7, R44 ;  /* 0x00000007022c7224 */ /* 0x040fe400078e022c */
[----:B------:R-:W-:Y:S02]  /*1b40*/  IMAD R48, R2, R6, R48 ;  /* 0x0000000602307224 */ /* 0x000fe400078e0230 */
[----:B------:R-:W-:-:S04]  /*1b50*/  IMAD.HI.U32 R7, R3, R29, RZ ;  /* 0x0000001d03077227 */ /* 0x000fc800078e00ff */
[----:B------:R-:W-:Y:S01]  /*1b60*/  IMAD.HI.U32 R6, R3, R38, RZ ;  /* 0x0000002603067227 */ /* 0x000fe200078e00ff */
[----:B------:R-:W-:-:S03]  /*1b70*/  IABS R33, R117 ;  /* 0x0000007500217213 */ /* 0x000fc60000000000 */
[----:B------:R-:W-:Y:S02]  /*1b80*/  IMAD.MOV R7, RZ, RZ, -R7 ;  /* 0x000000ffff077224 */ /* 0x000fe400078e0a07 */
[----:B------:R-:W-:Y:S02]  /*1b90*/  IMAD.MOV R6, RZ, RZ, -R6 ;  /* 0x000000ffff067224 */ /* 0x000fe400078e0a06 */
[C---:B------:R-:W-:Y:S01]  /*1ba0*/  IMAD R29, R2.reuse, R7, R29 ;  /* 0x00000007021d7224 */ /* 0x040fe200078e021d */
[----:B------:R-:W-:Y:S01]  /*1bb0*/  IABS R7, R89 ;  /* 0x0000005900077213 */ /* 0x000fe20000000000 */
[----:B------:R-:W-:Y:S02]  /*1bc0*/  IMAD R38, R2, R6, R38 ;  /* 0x0000000602267224 */ /* 0x000fe400078e0226 */
[----:B------:R-:W-:Y:S01]  /*1bd0*/  IMAD.HI.U32 R6, R3, R33, RZ ;  /* 0x0000002103067227 */ /* 0x000fe200078e00ff */
[----:B------:R-:W-:Y:S02]  /*1be0*/  IABS R78, R23 ;  /* 0x00000017004e7213 */ /* 0x000fe40000000000 */
[----:B------:R-:W-:Y:S01]  /*1bf0*/  IABS R23, R101 ;  /* 0x0000006500177213 */ /* 0x000fe20000000000 */
[----:B------:R-:W-:Y:S01]  /*1c00*/  IMAD.MOV R6, RZ, RZ, -R6 ;  /* 0x000000ffff067224 */ /* 0x000fe200078e0a06 */
[----:B------:R-:W-:-:S03]  /*1c10*/  IABS R10, R74 ;  /* 0x0000004a000a7213 */ /* 0x000fc60000000000 */
[----:B------:R-:W-:Y:S02]  /*1c20*/  IMAD R33, R2, R6, R33 ;  /* 0x0000000602217224 */ /* 0x000fe400078e0221 */
[----:B------:R-:W-:Y:S01]  /*1c30*/  IMAD.HI.U32 R6, R3, R23, RZ ;  /* 0x0000001703067227 */ /* 0x000fe200078e00ff */
[----:B------:R-:W-:-:S05]  /*1c40*/  IABS R46, R4 ;  /* 0x00000004002e7213 */ /* 0x000fca0000000000 */
[----:B------:R-:W-:-:S04]  /*1c50*/  IMAD.HI.U32 R5, R3, R46, RZ ;  /* 0x0000002e03057227 */ /* 0x000fc800078e00ff */
[----:B------:R-:W-:-:S04]  /*1c60*/  IMAD.MOV R5, RZ, RZ, -R5 ;  /* 0x000000ffff057224 */ /* 0x000fc800078e0a05 */
[----:B------:R-:W-:Y:S02]  /*1c70*/  IMAD R46, R2, R5, R46 ;  /* 0x00000005022e7224 */ /* 0x000fe400078e022e */
        /* <DEDUP_REMOVED lines=16> */
[----:B------:R-:W-:Y:S01]  /*1d80*/  IMAD.MOV R5, RZ, RZ, -R5 ;  /* 0x000000ffff057224 */ /* 0x000fe200078e0a05 */
[----:B------:R-:W-:Y:S01]  /*1d90*/  IABS R19, R99 ;  /* 0x0000006300137213 */ /* 0x000fe20000000000 */
[----:B------:R-:W-:Y:S02]  /*1da0*/  IMAD.MOV R6, RZ, RZ, -R6 ;  /* 0x000000ffff067224 */ /* 0x000fe400078e0a06 */
[----:B------:R-:W-:Y:S02]  /*1db0*/  IMAD R7, R2, R5, R7 ;  /* 0x0000000502077224 */ /* 0x000fe400078e0207 */
[----:B------:R-:W-:Y:S01]  /*1dc0*/  IMAD.HI.U32 R5, R3, R10, RZ ;  /* 0x0000000a03057227 */ /* 0x000fe200078e00ff */
[----:B------:R-:W-:-:S03]  /*1dd0*/  IABS R14, R72 ;  /* 0x00000048000e7213 */ /* 0x000fc60000000000 */
[----:B------:R-:W-:Y:S02]  /*1de0*/  IMAD R23, R2, R6, R23 ;  /* 0x0000000602177224 */ /* 0x000fe400078e0217 */
[----:B------:R-:W-:Y:S02]  /*1df0*/  IMAD.MOV R5, RZ, RZ, -R5 ;  /* 0x000000ffff057224 */ /* 0x000fe400078e0a05 */
[----:B------:R-:W-:Y:S01]  /*1e00*/  IMAD.HI.U32 R6, R3, R19, RZ ;  /* 0x0000001303067227 */ /* 0x000fe200078e00ff */
[----:B------:R-:W-:-:S03]  /*1e10*/  IABS R13, R96 ;  /* 0x00000060000d7213 */ /* 0x000fc60000000000 */
[C---:B------:R-:W-:Y:S02]  /*1e20*/  IMAD R84, R2.reuse, R9, R84 ;  /* 0x0000000902547224 */ /* 0x040fe400078e0254 */
[----:B------:R-:W-:Y:S02]  /*1e30*/  IMAD R10, R2, R5, R10 ;  /* 0x00000005020a7224 */ /* 0x000fe400078e020a */
[----:B------:R-:W-:-:S04]  /*1e40*/  IMAD.HI.U32 R9, R3, R78, RZ ;  /* 0x0000004e03097227 */ /* 0x000fc800078e00ff */
[----:B------:R-:W-:Y:S02]  /*1e50*/  IMAD.MOV R6, RZ, RZ, -R6 ;  /* 0x000000ffff067224 */ /* 0x000fe400078e0a06 */
[----:B------:R-:W-:Y:S01]  /*1e60*/  IMAD.HI.U32 R5, R3, R14, RZ ;  /* 0x0000000e03057227 */ /* 0x000fe200078e00ff */
[----:B------:R-:W-:-:S03]  /*1e70*/  IABS R20, R65 ;  /* 0x0000004100147213 */ /* 0x000fc60000000000 */
[----:B------:R-:W-:Y:S02]  /*1e80*/  IMAD.MOV R9, RZ, RZ, -R9 ;  /* 0x000000ffff097224 */ /* 0x000fe400078e0a09 */
[----:B------:R-:W-:Y:S02]  /*1e90*/  IMAD R19, R2, R6, R19 ;  /* 0x0000000602137224 */ /* 0x000fe400078e0213 */
[----:B------:R-:W-:Y:S02]  /*1ea0*/  IMAD.MOV R5, RZ, RZ, -R5 ;  /* 0x000000ffff057224 */ /* 0x000fe400078e0a05 */
[----:B------:R-:W-:-:S04]  /*1eb0*/  IMAD.HI.U32 R6, R3, R13, RZ ;  /* 0x0000000d03067227 */ /* 0x000fc800078e00ff */
[C---:B------:R-:W-:Y:S01]  /*1ec0*/  IMAD R78, R2.reuse, R9, R78 ;  /* 0x00000009024e7224 */ /* 0x040fe200078e024e */
[----:B------:R-:W-:Y:S01]  /*1ed0*/  IABS R9, R90 ;  /* 0x0000005a00097213 */ /* 0x000fe20000000000 */
[----:B------:R-:W-:Y:S02]  /*1ee0*/  IMAD R14, R2, R5, R14 ;  /* 0x00000005020e7224 */ /* 0x000fe400078e020e */
[----:B------:R-:W-:Y:S02]  /*1ef0*/  IMAD.MOV R6, RZ, RZ, -R6 ;  /* 0x000000ffff067224 */ /* 0x000fe400078e0a06 */
[----:B------:R-:W-:Y:S01]  /*1f00*/  IMAD.HI.U32 R5, R3, R20, RZ ;  /* 0x0000001403057227 */ /* 0x000fe200078e00ff */
[----:B------:R-:W-:-:S03]  /*1f10*/  IABS R28, R59 ;  /* 0x0000003b001c7213 */ /* 0x000fc60000000000 */
[----:B------:R-:W-:Y:S01]  /*1f20*/  IMAD R13, R2, R6, R13 ;  /* 0x00000006020d7224 */ /* 0x000fe200078e020d */
[----:B------:R-:W-:Y:S01]  /*1f30*/  IABS R6, R88 ;  /* 0x0000005800067213 */ /* 0x000fe20000000000 */
[----:B------:R-:W-:Y:S02]  /*1f40*/  IMAD.MOV R5, RZ, RZ, -R5 ;  /* 0x000000ffff057224 */ /* 0x000fe400078e0a05 */
[----:B------:R-:W-:-:S04]  /*1f50*/  IMAD.HI.U32 R12, R3, R9, RZ ;  /* 0x00000009030c7227 */ /* 0x000fc800078e00ff */
[----:B------:R-:W-:Y:S02]  /*1f60*/  IMAD R20, R2, R5, R20 ;  /* 0x0000000502147224 */ /* 0x000fe400078e0214 */
[----:B------:R-:W-:Y:S02]  /*1f70*/  IMAD.MOV R12, RZ, RZ, -R12 ;  /* 0x000000ffff0c7224 */ /* 0x000fe400078e0a0c */
[----:B------:R-:W-:Y:S01]  /*1f80*/  IMAD.HI.U32 R5, R3, R28, RZ ;  /* 0x0000001c03057227 */ /* 0x000fe200078e00ff */
[----:B------:R-:W-:-:S03]  /*1f90*/  IABS R34, R56 ;  /* 0x0000003800227213 */ /* 0x000fc60000000000 */
[----:B------:R-:W-:-:S04]  /*1fa0*/  IMAD.HI.U32 R18, R3, R6, RZ ;  /* 0x0000000603127227 */ /* 0x000fc800078e00ff */
[C---:B------:R-:W-:Y:S01]  /*1fb0*/  IMAD R9, R2.reuse, R12, R9 ;  /* 0x0000000c02097224 */ /* 0x040fe200078e0209 */
[----:B------:R-:W-:Y:S01]  /*1fc0*/  IABS R12, R73 ;  /* 0x00000049000c7213 */ /* 0x000fe20000000000 */
[----:B------:R-:W-:Y:S02]  /*1fd0*/  IMAD.MOV R5, RZ, RZ, -R5 ;  /* 0x000000ffff057224 */ /* 0x000fe400078e0a05 */
[----:B------:R-:W-:Y:S02]  /*1fe0*/  IMAD.MOV R18, RZ, RZ, -R18 ;  /* 0x000000ffff127224 */ /* 0x000fe400078e0a12 */
[C---:B------:R-:W-:Y:S02]  /*1ff0*/  IMAD R28, R2.reuse, R5, R28 ;  /* 0x00000005021c7224 */ /* 0x040fe400078e021c */
[----:B------:R-:W-:Y:S01]  /*2000*/  IMAD R6, R2, R18, R6 ;  /* 0x0000001202067224 */ /* 0x000fe200078e0206 */
[----:B------:R-:W-:Y:S01]  /*2010*/  IABS R18, R66 ;  /* 0x0000004200127213 */ /* 0x000fe20000000000 */
[----:B------:R-:W-:Y:S01]  /*2020*/  IMAD.HI.U32 R5, R3, R34, RZ ;  /* 0x0000002203057227 */ /* 0x000fe200078e00ff */
[----:B------:R-:W-:-:S03]  /*2030*/  IABS R39, R42 ;  /* 0x0000002a00277213 */ /* 0x000fc60000000000 */
[----:B------:R-:W-:-:S04]  /*2040*/  IMAD.HI.U32 R22, R3, R12, RZ ;  /* 0x0000000c03167227 */ /* 0x000fc800078e00ff */
[----:B------:R-:W-:Y:S02]  /*2050*/  IMAD.MOV R5, RZ, RZ, -R5 ;  /* 0x000000ffff057224 */ /* 0x000fe400078e0a05 */
[----:B------:R-:W-:Y:S02]  /*2060*/  IMAD.MOV R22, RZ, RZ, -R22 ;  /* 0x000000ffff167224 */ /* 0x000fe400078e0a16 */
[----:B------:R-:W-:Y:S01]  /*2070*/  IMAD.HI.U32 R24, R3, R18, RZ ;  /* 0x0000001203187227 */ /* 0x000fe200078e00ff */
[----:B------:R-:W-:-:S03]  /*2080*/  IABS R15, R97 ;  /* 0x00000061000f7213 */ /* 0x000fc60000000000 */
[C---:B------:R-:W-:Y:S02]  /*2090*/  IMAD R34, R2.reuse, R5, R34 ;  /* 0x0000000502227224 */ /* 0x040fe400078e0222 */
[----:B------:R-:W-:Y:S01]  /*20a0*/  IMAD R12, R2, R22, R12 ;  /* 0x00000016020c7224 */ /* 0x000fe200078e020c */
[----:B------:R-:W-:Y:S01]  /*20b0*/  IABS R22, R64 ;  /* 0x0000004000167213 */ /* 0x000fe20000000000 */
[----:B------:R-:W-:Y:S01]  /*20c0*/  IMAD.HI.U32 R5, R3, R39, RZ ;  /* 0x0000002703057227 */ /* 0x000fe200078e00ff */
[----:B------:R-:W-:-:S03]  /*20d0*/  IABS R49, R125 ;  /* 0x0000007d00317213 */ /* 0x000fc60000000000 */
[----:B------:R-:W-:Y:S02]  /*20e0*/  IMAD.MOV R24, RZ, RZ, -R24 ;  /* 0x000000ffff187224 */ /* 0x000fe400078e0a18 */
[----:B------:R-:W-:Y:S02]  /*20f0*/  IMAD.MOV R5, RZ, RZ, -R5 ;  /* 0x000000ffff057224 */ /* 0x000fe400078e0a05 */
[----:B------:R-:W-:-:S04]  /*2100*/  IMAD.HI.U32 R8, R3, R15, RZ ;  /* 0x0000000f03087227 */ /* 0x000fc800078e00ff */
[----:B------:R-:W-:Y:S02]  /*2110*/  IMAD R18, R2, R24, R18 ;  /* 0x0000001802127224 */ /* 0x000fe400078e0212 */
[----:B------:R-:W-:Y:S01]  /*2120*/  IMAD.HI.U32 R24, R3, R22, RZ ;  /* 0x0000001603187227 */ /* 0x000fe200078e00ff */
[----:B------:R-:W-:-:S03]  /*2130*/  IABS R32, R57 ;  /* 0x0000003900207213 */ /* 0x000fc60000000000 */
[----:B------:R-:W-:Y:S02]  /*2140*/  IMAD R39, R2, R5, R39 ;  /* 0x0000000502277224 */ /* 0x000fe400078e0227 */
[----:B------:R-:W-:Y:S02]  /*2150*/  IMAD.MOV R8, RZ, RZ, -R8 ;  /* 0x000000ffff087224 */ /* 0x000fe400078e0a08 */
[----:B------:R-:W-:Y:S01]  /*2160*/  IMAD.HI.U32 R5, R3, R49, RZ ;  /* 0x0000003103057227 */ /* 0x000fe200078e00ff */
[----:B------:R-:W-:-:S03]  /*2170*/  IABS R69, R93 ;  /* 0x0000005d00457213 */ /* 0x000fc60000000000 */
[----:B------:R-:W-:Y:S02]  /*2180*/  IMAD.MOV R24, RZ, RZ, -R24 ;  /* 0x000000ffff187224 */ /* 0x000fe400078e0a18 */
[C---:B------:R-:W-:Y:S01]  /*2190*/  IMAD R15, R2.reuse, R8, R15 ;  /* 0x00000008020f7224 */ /* 0x040fe200078e020f */
[----:B------:R-:W-:Y:S01]  /*21a0*/  IABS R8, R75 ;  /* 0x0000004b00087213 */ /* 0x000fe20000000000 */
[----:B------:R-:W-:Y:S02]  /*21b0*/  IMAD.MOV R5, RZ, RZ, -R5 ;  /* 0x000000ffff057224 */ /* 0x000fe400078e0a05 */
[----:B------:R-:W-:Y:S02]  /*21c0*/  IMAD R22, R2, R24, R22 ;  /* 0x0000001802167224 */ /* 0x000fe400078e0216 */
[----:B------:R-:W-:Y:S01]  /*21d0*/  IMAD.HI.U32 R24, R3, R32, RZ ;  /* 0x0000002003187227 */ /* 0x000fe200078e00ff */
[----:B------:R-:W-:-:S03]  /*21e0*/  IABS R37, R43 ;  /* 0x0000002b00257213 */ /* 0x000fc60000000000 */
[----:B------:R-:W-:Y:S02]  /*21f0*/  IMAD R49, R2, R5, R49 ;  /* 0x0000000502317224 */ /* 0x000fe400078e0231 */
[----:B------:R-:W-:Y:S01]  /*2200*/  IMAD.HI.U32 R5, R3, R69, RZ ;  /* 0x0000004503057227 */ /* 0x000fe200078e00ff */
[----:B------:R-:W-:-:S03]  /*2210*/  IABS R79, R52 ;  /* 0x00000034004f7213 */ /* 0x000fc60000000000 */
[----:B------:R-:W-:-:S04]  /*2220*/  IMAD.HI.U32 R16, R3, R8, RZ ;  /* 0x0000000803107227 */ /* 0x000fc800078e00ff */
[----:B------:R-:W-:Y:S02]  /*2230*/  IMAD.MOV R24, RZ, RZ, -R24 ;  /* 0x000000ffff187224 */ /* 0x000fe400078e0a18 */
[----:B------:R-:W-:Y:S02]  /*2240*/  IMAD.MOV R5, RZ, RZ, -R5 ;  /* 0x000000ffff057224 */ /* 0x000fe400078e0a05 */
[----:B------:R-:W-:Y:S02]  /*2250*/  IMAD.MOV R16, RZ, RZ, -R16 ;  /* 0x000000ffff107224 */ /* 0x000fe400078e0a10 */
[----:B------:R-:W-:Y:S02]  /*2260*/  IMAD R32, R2, R24, R32 ;  /* 0x0000001802207224 */ /* 0x000fe400078e0220 */
        /* <DEDUP_REMOVED lines=9> */
[----:B------:R-:W-:Y:S02]  /*2300*/  IMAD R37, R2, R24, R37 ;  /* 0x0000001802257224 */ /* 0x000fe400078e0225 */
[----:B------:R-:W-:-:S04]  /*2310*/  IMAD.HI.U32 R25, R3, R16, RZ ;  /* 0x0000001003197227 */ /* 0x000fc800078e00ff */
[----:B------:R-:W-:Y:S01]  /*2320*/  IMAD.HI.U32 R24, R3, R47, RZ ;  /* 0x0000002f03187227 */ /* 0x000fe200078e00ff */
[----:B------:R-:W-:-:S03]  /*2330*/  IABS R30, R58 ;  /* 0x0000003a001e7213 */ /* 0x000fc60000000000 */
[----:B------:R-:W-:Y:S01]  /*2340*/  IMAD R79, R2, R5, R79 ;  /* 0x00000005024f7224 */ /* 0x000fe200078e024f */
[----:B------:R-:W-:Y:S01]  /*2350*/  IABS R51, R92 ;  /* 0x0000005c00337213 */ /* 0x000fe20000000000 */
[----:B------:R-:W-:Y:S01]  /*2360*/  IMAD.HI.U32 R5, R3, R83, RZ ;  /* 0x0000005303057227 */ /* 0x000fe200078e00ff */
[----:B------:R-:W-:-:S03]  /*2370*/  IABS R105, R63 ;  /* 0x0000003f00697213 */ /* 0x000fc60000000000 */
[----:B------:R-:W-:Y:S02]  /*2380*/  IMAD.MOV R25, RZ, RZ, -R25 ;  /* 0x000000ffff197224 */ /* 0x000fe400078e0a19 */
[----:B------:R-:W-:Y:S02]  /*2390*/  IMAD.MOV R24, RZ, RZ, -R24 ;  /* 0x000000ffff187224 */ /* 0x000fe400078e0a18 */
[----:B------:R-:W-:Y:S02]  /*23a0*/  IMAD.MOV R5, RZ, RZ, -R5 ;  /* 0x000000ffff057224 */ /* 0x000fe400078e0a05 */
[C---:B------:R-:W-:Y:S02]  /*23b0*/  IMAD R16, R2.reuse, R25, R16 ;  /* 0x0000001902107224 */ /* 0x040fe400078e0210 */
        /* <DEDUP_REMOVED lines=24> */
[----:B------:R-:W-:Y:S01]  /*2540*/  IMAD R77, R2, R24, R77 ;  /* 0x00000018024d7224 */ /* 0x000fe200078e024d */
[----:B------:R0:W-:Y:S01]  /*2550*/  STL [R1+0x3a4], R4 ;  /* 0x0003a40401007387 */ /* 0x0001e20000100800 */
[----:B------:R-:W-:-:S04]  /*2560*/  IMAD.HI.U32 R25, R3, R71, RZ ;  /* 0x0000004703197227 */ /* 0x000fc800078e00ff */
[----:B------:R-:W-:Y:S01]  /*2570*/  IMAD.HI.U32 R24, R3, R81, RZ ;  /* 0x0000005103187227 */ /* 0x000fe200078e00ff */
[----:B------:R-:W-:-:S03]  /*2580*/  IABS R85, R95 ;  /* 0x0000005f00557213 */ /* 0x000fc60000000000 */
[----:B------:R-:W-:Y:S01]  /*2590*/  IMAD R114, R2, R5, R114 ;  /* 0x0000000502727224 */ /* 0x000fe200078e0272 */
[----:B0-----:R-:W0:Y:S01]  /*25a0*/  S2R R4, SR_TID.X ;  /* 0x0000000000047919 */ /* 0x001e220000002100 */
        /* <DEDUP_REMOVED lines=10> */
[C---:B------:R-:W-:Y:S01]  /*2650*/  IMAD R111, R2.reuse, R5, R111 ;  /* 0x00000005026f7224 */ /* 0x040fe200078e026f */
[----:B------:R-:W-:Y:S01]  /*2660*/  IABS R5, R116 ;  /* 0x0000007400057213 */ /* 0x000fe20000000000 */
[----:B------:R-:W-:Y:S01]  /*2670*/  IMAD.MOV R25, RZ, RZ, -R25 ;  /* 0x000000ffff197224 */ /* 0x000fe200078e0a19 */
[----:B------:R-:W-:Y:S01]  /*2680*/  IABS R109, R55 ;  /* 0x00000037006d7213 */ /* 0x000fe20000000000 */
[----:B------:R-:W-:Y:S01]  /*2690*/  IMAD.MOV R24, RZ, RZ, -R24 ;  /* 0x000000ffff187224 */ /* 0x000fe200078e0a18 */
[----:B------:R-:W-:Y:S01]  /*26a0*/  IABS R113, R122 ;  /* 0x0000007a00717213 */ /* 0x000fe20000000000 */
[C---:B------:R-:W-:Y:S02]  /*26b0*/  IMAD R85, R2.reuse, R25, R85 ;  /* 0x0000001902557224 */ /* 0x040fe400078e0255 */
[----:B------:R-:W-:Y:S02]  /*26c0*/  IMAD R87, R2, R24, R87 ;  /* 0x0000001802577224 */ /* 0x000fe400078e0257 */
[----:B------:R-:W-:-:S04]  /*26d0*/  IMAD.HI.U32 R0, R0, R5, RZ ;  /* 0x0000000500007227 */ /* 0x000fc800078e00ff */
[----:B------:R-:W-:-:S04]  /*26e0*/  IMAD.HI.U32 R25, R3, R107, RZ ;  /* 0x0000006b03197227 */ /* 0x000fc800078e00ff */
[----:B------:R-:W-:-:S04]  /*26f0*/  IMAD.HI.U32 R24, R3, R109, RZ ;  /* 0x0000006d03187227 */ /* 0x000fc800078e00ff */
[----:B------:R-:W-:-:S04]  /*2700*/  IMAD.HI.U32 R3, R3, R113, RZ ;  /* 0x0000007103037227 */ /* 0x000fc800078e00ff */
[----:B------:R-:W-:Y:S02]  /*2710*/  IMAD.MOV R0, RZ, RZ, -R0 ;  /* 0x000000ffff007224 */ /* 0x000fe400078e0a00 */
[----:B------:R-:W-:Y:S02]  /*2720*/  IMAD.MOV R3, RZ, RZ, -R3 ;  /* 0x000000ffff037224 */ /* 0x000fe400078e0a03 */
[----:B------:R-:W-:Y:S01]  /*2730*/  IMAD R5, R26, R0, R5 ;  /* 0x000000001a057224 */ /* 0x000fe200078e0205 */
[----:B0-----:R-:W-:Y:S01]  /*2740*/  LOP3.LUT R0, R4, 0x180, RZ, 0xc0, !PT ;  /* 0x0000018004007812 */ /* 0x001fe200078ec0ff */
[----:B------:R-:W-:Y:S02]  /*2750*/  IMAD.MOV R25, RZ, RZ, -R25 ;  /* 0x000000ffff197224 */ /* 0x000fe400078e0a19 */
[----:B------:R-:W-:Y:S02]  /*2760*/  IMAD.MOV R24, RZ, RZ, -R24 ;  /* 0x000000ffff187224 */ /* 0x000fe400078e0a18 */
[----:B------:R-:W-:Y:S01]  /*2770*/  IMAD R113, R2, R3, R113 ;  /* 0x0000000302717224 */ /* 0x000fe200078e0271 */
[----:B------:R-:W-:Y:S01]  /*2780*/  STL [R1+0x3a8], R115 ;  /* 0x0003a87301007387 */ /* 0x000fe20000100800 */
[C---:B------:R-:W-:Y:S01]  /*2790*/  IMAD.SHL.U32 R3, R4.reuse, 0x80, RZ ;  /* 0x0000008004037824 */ /* 0x040fe200078e00ff */
[----:B------:R-:W-:Y:S01]  /*27a0*/  SHF.R.U32.HI R0, RZ, 0x3, R0 ;  /* 0x00000003ff007819 */ /* 0x000fe20000011600 */
[----:B------:R-:W-:Y:S01]  /*27b0*/  IMAD.SHL.U32 R4, R4, 0x40, RZ ;  /* 0x0000004004047824 */ /* 0x000fe200078e00ff */
[----:B------:R-:W-:Y:S01]  /*27c0*/  STL [R1+0x3ac], R119 ;  /* 0x0003ac7701007387 */ /* 0x000fe20000100800 */
[----:B------:R-:W-:-:S02]  /*27d0*/  IMAD R107, R2, R25, R107 ;  /* 0x00000019026b7224 */ /* 0x000fc400078e026b */
[----:B------:R-:W-:Y:S01]  /*27e0*/  IMAD R109, R2, R24, R109 ;  /* 0x00000018026d7224 */ /* 0x000fe200078e026d */
[----:B------:R-:W-:Y:S01]  /*27f0*/  STL [R1+0x3b0], R118 ;  /* 0x0003b07601007387 */ /* 0x000fe20000100800 */
[----:B------:R-:W-:-:S03]  /*2800*/  LOP3.LUT R123, R123, 0x30, R36, 0x78, !PT ;  /* 0x000000307b7b7812 */ /* 0x000fc600078e7824 */
[----:B------:R0:W-:Y:S01]  /*2810*/  STL [R1+0x3b4], R117 ;  /* 0x0003b47501007387 */ /* 0x0001e20000100800 */
[----:B------:R-:W-:-:S03]  /*2820*/  LOP3.LUT R0, R0, 0x3fe, R36, 0x78, !PT ;  /* 0x000003fe00007812 */ /* 0x000fc600078e7824 */
[----:B------:R-:W2:Y:S04]  /*2830*/  LDL R24, [R1+0x294] ;  /* 0x0002940001187983 */ /* 0x000ea80000100800 */
[----:B------:R-:W3:Y:S04]  /*2840*/  LDL R25, [R1+0x298] ;  /* 0x0002980001197983 */ /* 0x000ee80000100800 */
[----:B0-----:R-:W4:Y:S04]  /*2850*/  LDL R117, [R1+0x29c] ;  /* 0x00029c0001757983 */ /* 0x001f280000100800 */
[----:B------:R0:W-:Y:S04]  /*2860*/  STL [R1+0x28c], R4 ;  /* 0x00028c0401007387 */ /* 0x0001e80000100800 */
[----:B------:R-:W5:Y:S01]  /*2870*/  LDL R36, [R1+0x290] ;  /* 0x0002900001247983 */ /* 0x000f620000100800 */
[----:B------:R-:W-:-:S03]  /*2880*/  LOP3.LUT R123, R123, 0x3800, R4, 0xf8, !PT ;  /* 0x000038007b7b7812 */ /* 0x000fc600078ef804 */
[----:B------:R-:W3:Y:S04]  /*2890*/  LDL R118, [R1+0x2a0] ;  /* 0x0002a00001767983 */ /* 0x000ee80000100800 */
[----:B------:R-:W3:Y:S04]  /*28a0*/  LDL R119, [R1+0x2a4] ;  /* 0x0002a40001777983 */ /* 0x000ee80000100800 */
[----:B------:R-:W3:Y:S04]  /*28b0*/  LDL R115, [R1+0x2a8] ;  /* 0x0002a80001737983 */ /* 0x000ee80000100800 */
[----:B0-----:R-:W4:Y:S01]  /*28c0*/  LDL R4, [R1+0x2ac] ;  /* 0x0002ac0001047983 */ /* 0x001f220000100800 */
[----:B------:R-:W-:-:S02]  /*28d0*/  ISETP.GT.U32.AND P1, PT, R2, R112, PT ;  /* 0x000000700200720c */ /* 0x000fc40003f24070 */
[C---:B------:R-:W-:Y:S02]  /*28e0*/  ISETP.GT.U32.AND P0, PT, R2.reuse, R110, PT ;  /* 0x0000006e0200720c */ /* 0x040fe40003f04070 */
[C---:B------:R-:W-:Y:S02]  /*28f0*/  ISETP.GT.U32.AND P2, PT, R2.reuse, R114, PT ;  /* 0x000000720200720c */ /* 0x040fe40003f44070 */
[C---:B------:R-:W-:Y:S02]  /*2900*/  ISETP.GT.U32.AND P4, PT, R2.reuse, R108, PT ;  /* 0x0000006c0200720c */ /* 0x040fe40003f84070 */
[C---:B------:R-:W-:Y:S02]  /*2910*/  ISETP.GT.U32.AND P5, PT, R2.reuse, R106, PT ;  /* 0x0000006a0200720c */ /* 0x040fe40003fa4070 */
[----:B------:R-:W-:-:S03]  /*2920*/  ISETP.GT.U32.AND P3, PT, R2, R104, PT ;  /* 0x000000680200720c */ /* 0x000fc60003f64070 */
[--C-:B------:R-:W-:Y:S01]  /*2930*/  @!P1 IMAD.IADD R112, R112, 0x1, -R2.reuse ;  /* 0x0000000170709824 */ /* 0x100fe200078e0a02 */
[----:B------:R-:W-:Y:S01]  /*2940*/  ISETP.GT.U32.AND P1, PT, R2, R82, PT ;  /* 0x000000520200720c */ /* 0x000fe20003f24070 */
[--C-:B------:R-:W-:Y:S01]  /*2950*/  @!P0 IMAD.IADD R110, R110, 0x1, -R2.reuse ;  /* 0x000000016e6e8824 */ /* 0x100fe200078e0a02 */
[----:B------:R-:W-:Y:S01]  /*2960*/  ISETP.GT.U32.AND P0, PT, R2, R80, PT ;  /* 0x000000500200720c */ /* 0x000fe20003f04070 */
[--C-:B------:R-:W-:Y:S01]  /*2970*/  @!P2 IMAD.IADD R114, R114, 0x1, -R2.reuse ;  /* 0x000000017272a824 */ /* 0x100fe200078e0a02 */
[----:B------:R-:W-:Y:S01]  /*2980*/  ISETP.GT.U32.AND P2, PT, R2, R84, PT ;  /* 0x000000540200720c */ /* 0x000fe20003f44070 */
[--C-:B------:R-:W-:Y:S01]  /*2990*/  @!P4 IMAD.IADD R108, R108, 0x1, -R2.reuse ;  /* 0x000000016c6cc824 */ /* 0x100fe200078e0a02 */
[----:B------:R-:W-:Y:S01]  /*29a0*/  ISETP.GT.U32.AND P4, PT, R2, R78, PT ;  /* 0x0000004e0200720c */ /* 0x000fe20003f84070 */
[--C-:B------:R-:W-:Y:S01]  /*29b0*/  @!P5 IMAD.IADD R106, R106, 0x1, -R2.reuse ;  /* 0x000000016a6ad824 */ /* 0x100fe200078e0a02 */
[C---:B------:R-:W-:Y:S02]  /*29c0*/  ISETP.GT.U32.AND P5, PT, R2.reuse, R76, PT ;  /* 0x0000004c0200720c */ /* 0x040fe40003fa4070 */
        /* <DEDUP_REMOVED lines=13> */
[----:B------:R-:W-:-:S02]  /*2aa0*/  @!P6 IMAD.IADD R86, R86, 0x1, -R2 ;  /* 0x000000015656e824 */ /* 0x000fc400078e0a02 */
        /* <DEDUP_REMOVED lines=24> */
[----:B------:R-:W-:Y:S01]  /*2c30*/  @!P5 IMAD.IADD R76, R76, 0x1, -R2 ;  /* 0x000000014c4cd824 */ /* 0x000fe200078e0a02 */
[----:B------:R-:W-:-:S02]  /*2c40*/  ISETP.GT.U32.AND P4, PT, R2, R44, PT ;  /* 0x0000002c0200720c */ /* 0x000fc40003f84070 */
        /* <DEDUP_REMOVED lines=14> */
[C---:B------:R-:W-:Y:S01]  /*2d30*/  ISETP.GT.U32.AND P5, PT, R2.reuse, R19, PT ;  /* 0x000000130200720c */ /* 0x040fe20003fa4070 */
[--C-:B------:R-:W-:Y:S01]  /*2d40*/  @!P3 IMAD.IADD R33, R33, 0x1, -R2.reuse ;  /* 0x000000012121b824 */ /* 0x100fe200078e0a02 */
[----:B------:R-:W-:Y:S01]  /*2d50*/  ISETP.GT.U32.AND P3, PT, R2, R50, PT ;  /* 0x000000320200720c */ /* 0x000fe20003f64070 */
[----:B------:R-:W-:-:S02]  /*2d60*/  @!P6 IMAD.IADD R35, R35, 0x1, -R2 ;  /* 0x000000012323e824 */ /* 0x000fc400078e0a02 */
[--C-:B------:R-:W-:Y:S01]  /*2d70*/  @!P1 IMAD.IADD R29, R29, 0x1, -R2.reuse ;  /* 0x000000011d1d9824 */ /* 0x100fe200078e0a02 */
[C---:B------:R-:W-:Y:S01]  /*2d80*/  ISETP.GT.U32.AND P1, PT, R2.reuse, R46, PT ;  /* 0x0000002e0200720c */ /* 0x040fe20003f24070 */
[--C-:B------:R-:W-:Y:S01]  /*2d90*/  @!P0 IMAD.IADD R23, R23, 0x1, -R2.reuse ;  /* 0x0000000117178824 */ /* 0x100fe200078e0a02 */
[C---:B------:R-:W-:Y:S01]  /*2da0*/  ISETP.GT.U32.AND P0, PT, R2.reuse, R44, PT ;  /* 0x0000002c0200720c */ /* 0x040fe20003f04070 */
[--C-:B------:R-:W-:Y:S01]  /*2db0*/  @!P2 IMAD.IADD R31, R31, 0x1, -R2.reuse ;  /* 0x000000011f1fa824 */ /* 0x100fe200078e0a02 */
[C---:B------:R-:W-:Y:S01]  /*2dc0*/  ISETP.GT.U32.AND P2, PT, R2.reuse, R48, PT ;  /* 0x000000300200720c */ /* 0x040fe20003f44070 */
[--C-:B------:R-:W-:Y:S01]  /*2dd0*/  @!P4 IMAD.IADD R21, R21, 0x1, -R2.reuse ;  /* 0x000000011515c824 */ /* 0x100fe200078e0a02 */
[C---:B------:R-:W-:Y:S01]  /*2de0*/  ISETP.GT.U32.AND P4, PT, R2.reuse, R38, PT ;  /* 0x000000260200720c */ /* 0x040fe20003f84070 */
        /* <DEDUP_REMOVED lines=14> */
[C---:B------:R-:W-:Y:S01]  /*2ed0*/  ISETP.GT.U32.AND P5, PT, R2.reuse, R17, PT ;  /* 0x000000110200720c */ /* 0x040fe20003fa4070 */
[--C-:B------:R-:W-:Y:S01]  /*2ee0*/  @!P3 IMAD.IADD R33, R33, 0x1, -R2.reuse ;  /* 0x000000012121b824 */ /* 0x100fe200078e0a02 */
[----:B------:R-:W-:Y:S01]  /*2ef0*/  ISETP.GT.U32.AND P3, PT, R2, R15, PT ;  /* 0x0000000f0200720c */ /* 0x000fe20003f64070 */
        /* <DEDUP_REMOVED lines=84> */
[----:B------:R-:W-:-:S02]  /*3440*/  @!P6 IMAD.IADD R45, R45, 0x1, -R2 ;  /* 0x000000012d2de824 */ /* 0x000fc400078e0a02 */
[--C-:B------:R-:W-:Y:S01]  /*3450*/  @!P1 IMAD.IADD R51, R51, 0x1, -R2.reuse ;  /* 0x0000000133339824 */ /* 0x100fe200078e0a02 */
[----:B------:R-:W-:Y:S01]  /*3460*/  ISETP.GT.U32.AND P1, PT, R2, R34, PT ;  /* 0x000000220200720c */ /* 0x000fe20003f24070 */
[--C-:B------:R-:W-:Y:S01]  /*3470*/  @!P0 IMAD.IADD R20, R20, 0x1, -R2.reuse ;  /* 0x0000000114148824 */ /* 0x100fe200078e0a02 */
[C---:B------:R-:W-:Y:S01]  /*3480*/  ISETP.GT.U32.AND P0, PT, R2.reuse, R37, PT ;  /* 0x000000250200720c */ /* 0x040fe20003f04070 */
        /* <DEDUP_REMOVED lines=49> */
[----:B------:R-:W-:Y:S01]  /*37a0*/  @!P3 IMAD.IADD R113, R113, 0x1, -R2 ;  /* 0x000000017171b824 */ /* 0x000fe200078e0a02 */
[C---:B------:R-:W-:Y:S01]  /*37b0*/  ISETP.GT.U32.AND P3, PT, R2.reuse, R85, PT ;  /* 0x000000550200720c */ /* 0x040fe20003f64070 */
[----:B------:R-:W-:Y:S01]  /*37c0*/  @!P1 IMAD.IADD R5, R5, 0x1, -R26 ;  /* 0x0000000105059824 */ /* 0x000fe200078e0a1a */
        /* <DEDUP_REMOVED lines=13> */
[----:B------:R-:W-:-:S02]  /*38a0*/  @!P1 IMAD.IADD R87, R87, 0x1, -R2 ;  /* 0x0000000157579824 */ /* 0x000fc400078e0a02 */
[--C-:B------:R-:W-:Y:S01]  /*38b0*/  @!P0 IMAD.IADD R105, R105, 0x1, -R2.reuse ;  /* 0x0000000169698824 */ /* 0x100fe200078e0a02 */
[----:B--2---:R-:W-:Y:S01]  /*38c0*/  ISETP.GE.AND P0, PT, R24, RZ, PT ;  /* 0x000000ff1800720c */ /* 0x004fe20003f06270 */
[--C-:B------:R-:W-:Y:S01]  /*38d0*/  @!P6 IMAD.IADD R113, R113, 0x1, -R2.reuse ;  /* 0x000000017171e824 */ /* 0x100fe200078e0a02 */
[----:B------:R-:W-:Y:S01]  /*38e0*/  LOP3.LUT R123, R123, R27, RZ, 0xfc, !PT ;  /* 0x0000001b7b7b7212 */ /* 0x000fe200078efcff */
[--C-:B------:R-:W-:Y:S01]  /*38f0*/  @!P2 IMAD.IADD R107, R107, 0x1, -R2.reuse ;  /* 0x000000016b6ba824 */ /* 0x100fe200078e0a02 */
[----:B------:R-:W-:Y:S01]  /*3900*/  LOP3.LUT R120, R120, 0x800, R3, 0xf8, !PT ;  /* 0x0000080078787812 */ /* 0x000fe200078ef803 */
[--C-:B------:R-:W-:Y:S01]  /*3910*/  @!P4 IMAD.IADD R109, R109, 0x1, -R2.reuse ;  /* 0x000000016d6dc824 */ /* 0x100fe200078e0a02 */
[----:B------:R-:W2:Y:S01]  /*3920*/  LDL R27, [R1+0x2b8] ;  /* 0x0002b800011b7983 */ /* 0x000ea20000100800 */
[----:B------:R-:W-:-:S03]  /*3930*/  @!P5 IMAD.IADD R111, R111, 0x1, -R2 ;  /* 0x000000016f6fd824 */ /* 0x000fc600078e0a02 */
[----:B------:R-:W2:Y:S01]  /*3940*/  LDL R2, [R1+0x2b4] ;  /* 0x0002b40001027983 */ /* 0x000ea20000100800 */
[----:B-----5:R-:W-:-:S03]  /*3950*/  ISETP.GE.AND P1, PT, R36, RZ, PT ;  /* 0x000000ff2400720c */ /* 0x020fc60003f26270 */
[----:B------:R-:W5:Y:S04]  /*3960*/  LDL R3, [R1+0x2bc] ;  /* 0x0002bc0001037983 */ /* 0x000f680000100800 */
[----:B------:R-:W5:Y:S04]  /*3970*/  LDL R36, [R1+0x2c0] ;  /* 0x0002c00001247983 */ /* 0x000f680000100800 */
[----:B------:R-:W5:Y:S01]  /*3980*/  LDL R24, [R1+0x2c4] ;  /* 0x0002c40001187983 */ /* 0x000f620000100800 */
[----:B---3--:R-:W-:Y:S01]  /*3990*/  ISETP.GE.AND P2, PT, R25, RZ, PT ;  /* 0x000000ff1900720c */ /* 0x008fe20003f46270 */
[----:B------:R-:W-:Y:S01]  /*39a0*/  @!P3 IMAD.IADD R5, R5, 0x1, -R26 ;  /* 0x000000010505b824 */ /* 0x000fe200078e0a1a */
[----:B----4-:R-:W-:Y:S01]  /*39b0*/  ISETP.GE.AND P4, PT, R117, RZ, PT ;  /* 0x000000ff7500720c */ /* 0x010fe20003f86270 */
[----:B------:R-:W3:Y:S01]  /*39c0*/  LDL R25, [R1+0x2c8] ;  /* 0x0002c80001197983 */ /* 0x000ee20000100800 */
[----:B------:R-:W-:Y:S01]  /*39d0*/  ISETP.GE.AND P3, PT, R118, RZ, PT ;  /* 0x000000ff7600720c */ /* 0x000fe20003f66270 */
[----:B------:R-:W-:-:S02]  /*39e0*/  @!P1 IMAD.MOV R112, RZ, RZ, -R112 ;  /* 0x000000ffff709224 */ /* 0x000fc400078e0a70 */
[----:B------:R-:W4:Y:S01]  /*39f0*/  LDL R26, [R1+0x2b0] ;  /* 0x0002b000011a7983 */ /* 0x000f220000100800 */
[----:B------:R-:W-:Y:S01]  /*3a00*/  ISETP.GE.AND P5, PT, R119, RZ, PT ;  /* 0x000000ff7700720c */ /* 0x000fe20003fa6270 */
[----:B------:R-:W-:Y:S02]  /*3a10*/  @!P0 IMAD.MOV R110, RZ, RZ, -R110 ;  /* 0x000000ffff6e8224 */ /* 0x000fe400078e0a6e */
[----:B------:R-:W3:Y:S01]  /*3a20*/  LDL.LU R117, [R1+0x3b4] ;  /* 0x0003b40001757983 */ /* 0x000ee20000300800 */
[----:B------:R-:W-:-:S03]  /*3a30*/  ISETP.GE.AND P1, PT, R115, RZ, PT ;  /* 0x000000ff7300720c */ /* 0x000fc60003f26270 */
[----:B------:R-:W4:Y:S01]  /*3a40*/  LDL.LU R118, [R1+0x3b0] ;  /* 0x0003b00001767983 */ /* 0x000f220000300800 */
[----:B------:R-:W-:-:S03]  /*3a50*/  ISETP.GE.AND P0, PT, R4, RZ, PT ;  /* 0x000000ff0400720c */ /* 0x000fc60003f06270 */
[----:B------:R-:W4:Y:S04]  /*3a60*/  LDL.LU R119, [R1+0x3ac] ;  /* 0x0003ac0001777983 */ /* 0x000f280000300800 */
[----:B------:R-:W4:Y:S04]  /*3a70*/  LDL.LU R115, [R1+0x3a8] ;  /* 0x0003a80001737983 */ /* 0x000f280000300800 */
[----:B------:R-:W4:Y:S01]  /*3a80*/  LDL.LU R4, [R1+0x3a4] ;  /* 0x0003a40001047983 */ /* 0x000f220000300800 */
[----:B------:R-:W-:Y:S02]  /*3a90*/  @!P4 IMAD.MOV R106, RZ, RZ, -R106 ;  /* 0x000000ffff6ac224 */ /* 0x000fe400078e0a6a */
[----:B------:R-:W-:-:S02]  /*3aa0*/  @!P3 IMAD.MOV R104, RZ, RZ, -R104 ;  /* 0x000000ffff68b224 */ /* 0x000fc400078e0a68 */
[----:B------:R-:W-:Y:S02]  /*3ab0*/  @!P5 IMAD.MOV R86, RZ, RZ, -R86 ;  /* 0x000000ffff56d224 */ /* 0x000fe400078e0a56 */
[----:B------:R-:W-:Y:S02]  /*3ac0*/  @!P1 IMAD.MOV R84, RZ, RZ, -R84 ;  /* 0x000000ffff549224 */ /* 0x000fe400078e0a54 */
[----:B------:R-:W-:Y:S02]  /*3ad0*/  @!P0 IMAD.MOV R82, RZ, RZ, -R82 ;  /* 0x000000ffff528224 */ /* 0x000fe400078e0a52 */
[----:B------:R-:W-:Y:S01]  /*3ae0*/  @!P2 IMAD.MOV R108, RZ, RZ, -R108 ;  /* 0x000000ffff6ca224 */ /* 0x000fe200078e0a6c */
[----:B--2---:R-:W-:Y:S02]  /*3af0*/  ISETP.GE.AND P3, PT, R27, RZ, PT ;  /* 0x000000ff1b00720c */ /* 0x004fe40003f66270 */
[----:B------:R-:W-:Y:S02]  /*3b00*/  ISETP.GE.AND P4, PT, R2, RZ, PT ;  /* 0x000000ff0200720c */ /* 0x000fe40003f86270 */
[----:B-----5:R-:W-:-:S02]  /*3b10*/  ISETP.GE.AND P5, PT, R3, RZ, PT ;  /* 0x000000ff0300720c */ /* 0x020fc40003fa6270 */
[----:B------:R-:W-:Y:S02]  /*3b20*/  ISETP.GE.AND P1, PT, R36, RZ, PT ;  /* 0x000000ff2400720c */ /* 0x000fe40003f26270 */
[----:B------:R-:W-:-:S07]  /*3b30*/  ISETP.GE.AND P0, PT, R24, RZ, PT ;  /* 0x000000ff1800720c */ /* 0x000fce0003f06270 */
[----:B------:R-:W-:Y:S02]  /*3b40*/  @!P4 IMAD.MOV R78, RZ, RZ, -R78 ;  /* 0x000000ffff4ec224 */ /* 0x000fe400078e0a4e */
[----:B------:R-:W-:Y:S02]  /*3b50*/  @!P3 IMAD.MOV R76, RZ, RZ, -R76 ;  /* 0x000000ffff4cb224 */ /* 0x000fe400078e0a4c */
[----:B------:R-:W-:Y:S02]  /*3b60*/  @!P5 IMAD.MOV R70, RZ, RZ, -R70 ;  /* 0x000000ffff46d224 */ /* 0x000fe400078e0a46 */
[----:B------:R-:W-:Y:S02]  /*3b70*/  @!P1 IMAD.MOV R68, RZ, RZ, -R68 ;  /* 0x000000ffff449224 */ /* 0x000fe400078e0a44 */
[----:B------:R-:W-:Y:S01]  /*3b80*/  @!P0 IMAD.MOV R50, RZ, RZ, -R50 ;  /* 0x000000ffff328224 */ /* 0x000fe200078e0a32 */
[----:B---3--:R-:W-:Y:S02]  /*3b90*/  ISETP.GE.AND P0, PT, R117, RZ, PT ;  /* 0x000000ff7500720c */ /* 0x008fe40003f06270 */
[----:B----4-:R-:W-:-:S02]  /*3ba0*/  ISETP.GE.AND P1, PT, R118, RZ, PT ;  /* 0x000000ff7600720c */ /* 0x010fc40003f26270 */
[----:B------:R-:W-:Y:S02]  /*3bb0*/  ISETP.GE.AND P5, PT, R119, RZ, PT ;  /* 0x000000ff7700720c */ /* 0x000fe40003fa6270 */
[----:B------:R-:W-:Y:S02]  /*3bc0*/  ISETP.GE.AND P3, PT, R115, RZ, PT ;  /* 0x000000ff7300720c */ /* 0x000fe40003f66270 */
[----:B------:R-:W-:Y:S02]  /*3bd0*/  ISETP.GE.AND P4, PT, R4, RZ, PT ;  /* 0x000000ff0400720c */ /* 0x000fe40003f86270 */
[----:B------:R-:W2:Y:S04]  /*3be0*/  LDL.LU R4, [R1+0x3a0] ;  /* 0x0003a00001047983 */ /* 0x000ea80000300800 */
[----:B------:R-:W3:Y:S04]  /*3bf0*/  LDL.LU R115, [R1+0x39c] ;  /* 0x00039c0001737983 */ /* 0x000ee80000300800 */
[----:B------:R-:W4:Y:S04]  /*3c00*/  LDL.LU R119, [R1+0x398] ;  /* 0x0003980001777983 */ /* 0x000f280000300800 */
[----:B------:R-:W5:Y:S04]  /*3c10*/  LDL.LU R118, [R1+0x394] ;  /* 0x0003940001767983 */ /* 0x000f680000300800 */
[----:B------:R-:W4:Y:S01]  /*3c20*/  LDL.LU R117, [R1+0x390] ;  /* 0x0003900001757983 */ /* 0x000f220000300800 */
[----:B------:R-:W-:-:S13]  /*3c30*/  ISETP.GE.AND P2, PT, R26, RZ, PT ;  /* 0x000000ff1a00720c */ /* 0x000fda0003f46270 */
[----:B------:R-:W-:Y:S01]  /*3c40*/  @!P2 IMAD.MOV R80, RZ, RZ, -R80 ;  /* 0x000000ffff50a224 */ /* 0x000fe200078e0a50 */
[----:B------:R-:W-:Y:S01]  /*3c50*/  ISETP.GE.AND P2, PT, R25, RZ, PT ;  /* 0x000000ff1900720c */ /* 0x000fe20003f46270 */
[----:B------:R-:W-:Y:S01]  /*3c60*/  @!P4 IMAD.MOV R46, RZ, RZ, -R46 ;  /* 0x000000ffff2ec224 */ /* 0x000fe200078e0a2e */
[----:B------:R-:W-:Y:S01]  /*3c70*/  ISETP.GE.AND P4, PT, R102, RZ, PT ;  /* 0x000000ff6600720c */ /* 0x000fe20003f86270 */
[----:B------:R-:W-:Y:S01]  /*3c80*/  @!P3 IMAD.MOV R44, RZ, RZ, -R44 ;  /* 0x000000ffff2cb224 */ /* 0x000fe200078e0a2c */
[----:B------:R-:W-:Y:S01]  /*3c90*/  ISETP.GE.AND P3, PT, R101, RZ, PT ;  /* 0x000000ff6500720c */ /* 0x000fe20003f66270 */
[----:B------:R-:W-:Y:S01]  /*3ca0*/  @!P5 IMAD.MOV R38, RZ, RZ, -R38 ;  /* 0x000000ffff26d224 */ /* 0x000fe200078e0a26 */
[----:B------:R-:W-:-:S07]  /*3cb0*/  ISETP.GE.AND P5, PT, R100, RZ, PT ;  /* 0x000000ff6400720c */ /* 0x000fce0003fa6270 */
[----:B------:R-:W-:Y:S01]  /*3cc0*/  @!P2 IMAD.MOV R48, RZ, RZ, -R48 ;  /* 0x000000ffff30a224 */ /* 0x000fe200078e0a30 */
[----:B------:R-:W-:Y:S01]  /*3cd0*/  ISETP.GE.AND P2, PT, R103, RZ, PT ;  /* 0x000000ff6700720c */ /* 0x000fe20003f46270 */
        /* <DEDUP_REMOVED lines=9> */
[----:B------:R-:W5:Y:S03]  /*3d70*/  LDL.LU R103, [R1+0x38c] ;  /* 0x00038c0001677983 */ /* 0x000f660000300800 */
        /* <DEDUP_REMOVED lines=10> */
[----:B------:R-:W5:Y:S01]  /*3e20*/  LDL.LU R102, [R1+0x388] ;  /* 0x0003880001667983 */ /* 0x000f620000300800 */
[----:B------:R-:W-:-:S03]  /*3e30*/  ISETP.GE.AND P3, PT, R73, RZ, PT ;  /* 0x000000ff4900720c */ /* 0x000fc60003f66270 */
[----:B------:R-:W-:Y:S01]  /*3e40*/  @!P2 IMAD.MOV R15, RZ, RZ, -R15 ;  /* 0x000000ffff0fa224 */ /* 0x000fe200078e0a0f */
[----:B------:R-:W-:Y:S01]  /*3e50*/  ISETP.GE.AND P2, PT, R75, RZ, PT ;  /* 0x000000ff4b00720c */ /* 0x000fe20003f46270 */
[----:B------:R-:W-:Y:S01]  /*3e60*/  @!P5 IMAD.MOV R9, RZ, RZ, -R9 ;  /* 0x000000ffff09d224 */ /* 0x000fe200078e0a09 */
[----:B------:R-:W-:Y:S01]  /*3e70*/  ISETP.GE.AND P5, PT, R72, RZ, PT ;  /* 0x000000ff4800720c */ /* 0x000fe20003fa6270 */
[----:B------:R-:W5:Y:S01]  /*3e80*/  LDL.LU R101, [R1+0x384] ;  /* 0x0003840001657983 */ /* 0x000f620000300800 */
[----:B------:R-:W-:-:S03]  /*3e90*/  @!P1 IMAD.MOV R7, RZ, RZ, -R7 ;  /* 0x000000ffff079224 */ /* 0x000fc600078e0a07 */
[----:B------:R-:W5:Y:S01]  /*3ea0*/  LDL.LU R100, [R1+0x380] ;  /* 0x0003800001647983 */ /* 0x000f620000300800 */
[----:B------:R-:W-:-:S03]  /*3eb0*/  ISETP.GE.AND P1, PT, R67, RZ, PT ;  /* 0x000000ff4300720c */ /* 0x000fc60003f26270 */
[----:B------:R-:W5:Y:S01]  /*3ec0*/  LDL.LU R99, [R1+0x37c] ;  /* 0x00037c0001637983 */ /* 0x000f620000300800 */
[----:B------:R-:W-:-:S03]  /*3ed0*/  @!P0 IMAD.MOV R6, RZ, RZ, -R6 ;  /* 0x000000ffff068224 */ /* 0x000fc600078e0a06 */
[----:B------:R-:W5:Y:S01]  /*3ee0*/  LDL.LU R98, [R1+0x378] ;  /* 0x0003780001627983 */ /* 0x000f620000300800 */
[----:B------:R-:W-:Y:S01]  /*3ef0*/  ISETP.GE.AND P0, PT, R66, RZ, PT ;  /* 0x000000ff4200720c */ /* 0x000fe20003f06270 */
[----:B------:R-:W-:Y:S02]  /*3f00*/  @!P2 IMAD.MOV R8, RZ, RZ, -R8 ;  /* 0x000000ffff08a224 */ /* 0x000fe400078e0a08 */
[----:B------:R-:W5:Y:S01]  /*3f10*/  LDL.LU R97, [R1+0x374] ;  /* 0x0003740001617983 */ /* 0x000f620000300800 */
[----:B------:R-:W-:Y:S01]  /*3f20*/  ISETP.GE.AND P2, PT, R65, RZ, PT ;  /* 0x000000ff4100720c */ /* 0x000fe20003f46270 */
[----:B------:R-:W-:Y:S02]  /*3f30*/  @!P4 IMAD.MOV R10, RZ, RZ, -R10 ;  /* 0x000000ffff0ac224 */ /* 0x000fe400078e0a0a */
[----:B------:R-:W5:Y:S01]  /*3f40*/  LDL.LU R96, [R1+0x370] ;  /* 0x0003700001607983 */ /* 0x000f620000300800 */
[----:B------:R-:W-:Y:S01]  /*3f50*/  ISETP.GE.AND P4, PT, R64, RZ, PT ;  /* 0x000000ff4000720c */ /* 0x000fe20003f86270 */
[----:B------:R-:W-:-:S02]  /*3f60*/  @!P3 IMAD.MOV R12, RZ, RZ, -R12 ;  /* 0x000000ffff0cb224 */ /* 0x000fc400078e0a0c */
[----:B------:R-:W5:Y:S01]  /*3f70*/  LDL.LU R91, [R1+0x36c] ;  /* 0x00036c00015b7983 */ /* 0x000f620000300800 */
[----:B------:R-:W-:Y:S01]  /*3f80*/  ISETP.GE.AND P3, PT, R59, RZ, PT ;  /* 0x000000ff3b00720c */ /* 0x000fe20003f66270 */
[----:B------:R-:W-:Y:S02]  /*3f90*/  @!P5 IMAD.MOV R14, RZ, RZ, -R14 ;  /* 0x000000ffff0ed224 */ /* 0x000fe400078e0a0e */
[----:B------:R-:W5:Y:S01]  /*3fa0*/  LDL.LU R90, [R1+0x368] ;  /* 0x00036800015a7983 */ /* 0x000f620000300800 */
[----:B------:R-:W-:-:S03]  /*3fb0*/  ISETP.GE.AND P5, PT, R58, RZ, PT ;  /* 0x000000ff3a00720c */ /* 0x000fc60003fa6270 */
[----:B------:R-:W5:Y:S04]  /*3fc0*/  LDL.LU R89, [R1+0x364] ;  /* 0x0003640001597983 */ /* 0x000f680000300800 */
[----:B------:R-:W5:Y:S04]  /*3fd0*/  LDL.LU R88, [R1+0x360] ;  /* 0x0003600001587983 */ /* 0x000f680000300800 */
[----:B------:R-:W5:Y:S04]  /*3fe0*/  LDL.LU R75, [R1+0x35c] ;  /* 0x00035c00014b7983 */ /* 0x000f680000300800 */
[----:B------:R-:W5:Y:S04]  /*3ff0*/  LDL.LU R74, [R1+0x358] ;  /* 0x00035800014a7983 */ /* 0x000f680000300800 */
[----:B------:R-:W5:Y:S04]  /*4000*/  LDL.LU R73, [R1+0x354] ;  /* 0x0003540001497983 */ /* 0x000f680000300800 */
[----:B------:R-:W5:Y:S04]  /*4010*/  LDL.LU R72, [R1+0x350] ;  /* 0x0003500001487983 */ /* 0x000f680000300800 */
        /* <DEDUP_REMOVED lines=23> */
[----:B------:R-:W5:Y:S01]  /*4190*/  LDL.LU R40, [R1+0x320] ;  /* 0x0003200001287983 */ /* 0x000f620000300800 */
        /* <DEDUP_REMOVED lines=9> */
[----:B------:R-:W-:-:S05]  /*4230*/  ISETP.GE.AND P4, PT, R60, RZ, PT ;  /* 0x000000ff3c00720c */ /* 0x000fca0003f86270 */
[----:B------:R-:W-:Y:S01]  /*4240*/  @!P1 IMAD.MOV R49, RZ, RZ, -R49 ;  /* 0x000000ffff319224 */ /* 0x000fe200078e0a31 */
[----:B------:R-:W-:Y:S01]  /*4250*/  ISETP.GE.AND P1, PT, R53, RZ, PT ;  /* 0x000000ff3500720c */ /* 0x000fe20003f26270 */
[----:B------:R-:W-:Y:S01]  /*4260*/  @!P0 IMAD.MOV R51, RZ, RZ, -R51 ;  /* 0x000000ffff338224 */ /* 0x000fe200078e0a33 */
[----:B------:R-:W-:Y:S01]  /*4270*/  ISETP.GE.AND P0, PT, R94, RZ, PT ;  /* 0x000000ff5e00720c */ /* 0x000fe20003f06270 */
[----:B------:R-:W0:Y:S01]  /*4280*/  S2R R125, SR_TID.X ;  /* 0x00000000007d7919 */ /* 0x000e220000002100 */
[----:B------:R-:W-:Y:S01]  /*4290*/  @!P3 IMAD.MOV R77, RZ, RZ, -R77 ;  /* 0x000000ffff4db224 */ /* 0x000fe200078e0a4d */
[----:B------:R-:W-:Y:S01]  /*42a0*/  ISETP.GE.AND P3, PT, R63, RZ, PT ;  /* 0x000000ff3f00720c */ /* 0x000fe20003f66270 */
[----:B------:R-:W-:Y:S01]  /*42b0*/  @!P5 IMAD.MOV R47, RZ, RZ, -R47 ;  /* 0x000000ffff2fd224 */ /* 0x000fe200078e0a2f */
[----:B------:R-:W-:Y:S01]  /*42c0*/  ISETP.GE.AND P5, PT, R52, RZ, PT ;  /* 0x000000ff3400720c */ /* 0x000fe20003fa6270 */
[----:B------:R-:W-:Y:S01]  /*42d0*/  @!P2 IMAD.MOV R69, RZ, RZ, -R69 ;  /* 0x000000ffff45a224 */ /* 0x000fe200078e0a45 */
[----:B------:R-:W-:Y:S01]  /*42e0*/  ISETP.GE.AND P2, PT, R95, RZ, PT ;  /* 0x000000ff5f00720c */ /* 0x000fe20003f46270 */
[----:B------:R-:W-:-:S03]  /*42f0*/  @!P4 IMAD.MOV R71, RZ, RZ, -R71 ;  /* 0x000000ffff47c224 */ /* 0x000fc600078e0a47 */
[----:B------:R-:W-:Y:S01]  /*4300*/  @!P1 IMAD.MOV R81, RZ, RZ, -R81 ;  /* 0x000000ffff519224 */ /* 0x000fe200078e0a51 */
[----:B------:R-:W-:Y:S01]  /*4310*/  ISETP.GE.AND P1, PT, R55, RZ, PT ;  /* 0x000000ff3700720c */ /* 0x000fe20003f26270 */
[----:B------:R-:W-:Y:S01]  /*4320*/  @!P0 IMAD.MOV R83, RZ, RZ, -R83 ;  /* 0x000000ffff538224 */ /* 0x000fe200078e0a53 */
[----:B------:R-:W-:Y:S02]  /*4330*/  ISETP.GE.AND P0, PT, R124, RZ, PT ;  /* 0x000000ff7c00720c */ /* 0x000fe40003f06270 */
[----:B------:R-:W-:Y:S01]  /*4340*/  ISETP.GE.AND P4, PT, R62, RZ, PT ;  /* 0x000000ff3e00720c */ /* 0x000fe20003f86270 */
[----:B------:R-:W-:Y:S01]  /*4350*/  @!P3 IMAD.MOV R105, RZ, RZ, -R105 ;  /* 0x000000ffff69b224 */ /* 0x000fe200078e0a69 */
[----:B------:R-:W-:Y:S01]  /*4360*/  ISETP.NE.AND P3, PT, RZ, c[0x0][0x17c], PT ;  /* 0x00005f00ff007a0c */ /* 0x000fe20003f65270 */
[----:B------:R-:W-:Y:S01]  /*4370*/  @!P5 IMAD.MOV R79, RZ, RZ, -R79 ;  /* 0x000000ffff4fd224 */ /* 0x000fe200078e0a4f */
[----:B------:R-:W-:Y:S01]  /*4380*/  LOP3.LUT R2, RZ, c[0x0][0x17c], RZ, 0x33, !PT ;  /* 0x00005f00ff027a12 */ /* 0x000fe200078e33ff */
[----:B------:R-:W-:-:S04]  /*4390*/  @!P2 IMAD.MOV R85, RZ, RZ, -R85 ;  /* 0x000000ffff55a224 */ /* 0x000fc800078e0a55 */
[----:B------:R-:W-:Y:S01]  /*43a0*/  @!P1 IMAD.MOV R109, RZ, RZ, -R109 ;  /* 0x000000ffff6d9224 */ /* 0x000fe200078e0a6d */
[----:B------:R-:W-:Y:S01]  /*43b0*/  ISETP.GE.AND P1, PT, R116, RZ, PT ;  /* 0x000000ff7400720c */ /* 0x000fe20003f26270 */
[----:B------:R-:W-:Y:S01]  /*43c0*/  @!P0 IMAD.MOV R111, RZ, RZ, -R111 ;  /* 0x000000ffff6f8224 */ /* 0x000fe200078e0a6f */
[----:B------:R-:W-:Y:S01]  /*43d0*/  ISETP.NE.AND P0, PT, RZ, c[0x0][0x178], PT ;  /* 0x00005e00ff007a0c */ /* 0x000fe20003f05270 */
[----:B------:R-:W-:Y:S01]  /*43e0*/  @!P4 IMAD.MOV R87, RZ, RZ, -R87 ;  /* 0x000000ffff57c224 */ /* 0x000fe200078e0a57 */
[----:B------:R-:W-:Y:S02]  /*43f0*/  ISETP.GE.AND P5, PT, R54, RZ, PT ;  /* 0x000000ff3600720c */ /* 0x000fe40003fa6270 */
[----:B------:R-:W-:Y:S02]  /*4400*/  ISETP.GE.AND P2, PT, R122, RZ, PT ;  /* 0x000000ff7a00720c */ /* 0x000fe40003f46270 */
[----:B------:R-:W-:Y:S02]  /*4410*/  ISETP.GE.AND P4, PT, R121, RZ, PT ;  /* 0x000000ff7900720c */ /* 0x000fe40003f86270 */
[----:B0-----:R-:W-:-:S02]  /*4420*/  SHF.R.U32.HI R125, RZ, 0x7, R125 ;  /* 0x00000007ff7d7819 */ /* 0x001fc4000001167d */
[C---:B------:R-:W-:Y:S02]  /*4430*/  SEL R112, R2.reuse, R112, !P3 ;  /* 0x0000007002707207 */ /* 0x040fe40005800000 */
[----:B------:R-:W-:Y:S02]  /*4440*/  SEL R110, R2, R110, !P3 ;  /* 0x0000006e026e7207 */ /* 0x000fe40005800000 */
[----:B------:R-:W-:Y:S01]  /*4450*/  SGXT.U32 R125, R125, 0x2 ;  /* 0x000000027d7d781a */ /* 0x000fe20000000000 */
[----:B------:R-:W-:Y:S01]  /*4460*/  IMAD R112, R112, c[0x0][0x190], RZ ;  /* 0x0000640070707a24 */ /* 0x000fe200078e02ff */
[----:B------:R-:W-:Y:S01]  /*4470*/  SEL R108, R2, R108, !P3 ;  /* 0x0000006c026c7207 */ /* 0x000fe20005800000 */
[----:B------:R-:W-:Y:S01]  /*4480*/  IMAD R110, R110, c[0x0][0x190], RZ ;  /* 0x000064006e6e7a24 */ /* 0x000fe200078e02ff */
[C---:B------:R-:W-:Y:S01]  /*4490*/  SEL R106, R2.reuse, R106, !P3 ;  /* 0x0000006a026a7207 */ /* 0x040fe20005800000 */
[----:B------:R-:W-:Y:S01]  /*44a0*/  @!P1 IMAD.MOV R5, RZ, RZ, -R5 ;  /* 0x000000ffff059224 */ /* 0x000fe200078e0a05 */
[----:B------:R-:W-:Y:S01]  /*44b0*/  SEL R104, R2, R104, !P3 ;  /* 0x0000006802687207 */ /* 0x000fe20005800000 */
[----:B------:R-:W-:Y:S01]  /*44c0*/  IMAD R24, R125, c[0x0][0x188], RZ ;  /* 0x000062007d187a24 */ /* 0x000fe200078e02ff */
[----:B------:R-:W-:Y:S01]  /*44d0*/  @!P0 LOP3.LUT R5, RZ, c[0x0][0x178], RZ, 0x33, !PT ;  /* 0x00005e00ff058a12 */ /* 0x000fe200078e33ff */
[----:B------:R-:W-:-:S02]  /*44e0*/  @!P5 IMAD.MOV R107, RZ, RZ, -R107 ;  /* 0x000000ffff6bd224 */ /* 0x000fc400078e0a6b */
[----:B------:R-:W-:Y:S02]  /*44f0*/  @!P2 IMAD.MOV R113, RZ, RZ, -R113 ;  /* 0x000000ffff71a224 */ /* 0x000fe400078e0a71 */
[----:B------:R-:W-:Y:S02]  /*4500*/  @!P4 IMAD.MOV R114, RZ, RZ, -R114 ;  /* 0x000000ffff72c224 */ /* 0x000fe400078e0a72 */
[----:B------:R-:W-:Y:S01]  /*4510*/  IMAD R108, R108, c[0x0][0x190], RZ ;  /* 0x000064006c6c7a24 */ /* 0x000fe200078e02ff */
[----:B------:R-:W-:Y:S01]  /*4520*/  SEL R86, R2, R86, !P3 ;  /* 0x0000005602567207 */ /* 0x000fe20005800000 */
[----:B------:R-:W-:Y:S01]  /*4530*/  IMAD R106, R106, c[0x0][0x190], RZ ;  /* 0x000064006a6a7a24 */ /* 0x000fe200078e02ff */
[----:B------:R-:W-:Y:S01]  /*4540*/  SEL R84, R2, R84, !P3 ;  /* 0x0000005402547207 */ /* 0x000fe20005800000 */
[----:B------:R-:W-:Y:S02]  /*4550*/  IMAD R104, R104, c[0x0][0x190], RZ ;  /* 0x0000640068687a24 */ /* 0x000fe400078e02ff */
[----:B------:R-:W-:Y:S01]  /*4560*/  IMAD R5, R5, c[0x0][0x184], RZ ;  /* 0x0000610005057a24 */ /* 0x000fe200078e02ff */
[----:B------:R-:W-:-:S02]  /*4570*/  SEL R82, R2, R82, !P3 ;  /* 0x0000005202527207 */ /* 0x000fc40005800000 */
[C---:B------:R-:W-:Y:S02]  /*4580*/  SEL R80, R2.reuse, R80, !P3 ;  /* 0x0000005002507207 */ /* 0x040fe40005800000 */
[C---:B------:R-:W-:Y:S02]  /*4590*/  SEL R78, R2.reuse, R78, !P3 ;  /* 0x0000004e024e7207 */ /* 0x040fe40005800000 */
[C---:B------:R-:W-:Y:S02]  /*45a0*/  SEL R76, R2.reuse, R76, !P3 ;  /* 0x0000004c024c7207 */ /* 0x040fe40005800000 */
[C---:B------:R-:W-:Y:S02]  /*45b0*/  SEL R70, R2.reuse, R70, !P3 ;  /* 0x0000004602467207 */ /* 0x040fe40005800000 */
[C---:B------:R-:W-:Y:S02]  /*45c0*/  SEL R68, R2.reuse, R68, !P3 ;  /* 0x0000004402447207 */ /* 0x040fe40005800000 */
        /* <DEDUP_REMOVED lines=13> */
[----:B--2---:R-:W-:Y:S01]  /*46a0*/  SHF.R.S32.HI R4, RZ, 0x7, R4 ;  /* 0x00000007ff047819 */ /* 0x004fe20000011404 */
[----:B---3--:R-:W-:Y:S01]  /*46b0*/  IMAD R3, R115, c[0x0][0x18c], RZ ;  /* 0x0000630073037a24 */ /* 0x008fe200078e02ff */
[----:B------:R-:W-:-:S03]  /*46c0*/  LEA R115, P1, R110, c[0x0][0x168], 0x1 ;  /* 0x00005a006e737a11 */ /* 0x000fc600078208ff */
[----:B------:R-:W-:Y:S01]  /*46d0*/  STL [R1], R4 ;  /* 0x0000000401007387 */ /* 0x000fe20000100800 */
[C---:B------:R-:W-:Y:S02]  /*46e0*/  SEL R15, R2.reuse, R15, !P3 ;  /* 0x0000000f020f7207 */ /* 0x040fe40005800000 */
[----:B------:R-:W-:Y:S01]  /*46f0*/  SEL R13, R2, R13, !P3 ;  /* 0x0000000d020d7207 */ /* 0x000fe20005800000 */
[----:B----4-:R-:W-:Y:S01]  /*4700*/  IMAD R24, R117, c[0x0][0x188], RZ ;  /* 0x0000620075187a24 */ /* 0x010fe200078e02ff */
[----:B------:R-:W-:Y:S02]  /*4710*/  LEA R117, P0, R112, c[0x0][0x168], 0x1 ;  /* 0x00005a0070757a11 */ /* 0x000fe400078008ff */
[C---:B------:R-:W-:Y:S02]  /*4720*/  SEL R11, R2.reuse, R11, !P3 ;  /* 0x0000000b020b7207 */ /* 0x040fe40005800000 */
[C---:B------:R-:W-:Y:S01]  /*4730*/  SEL R9, R2.reuse, R9, !P3 ;  /* 0x0000000902097207 */ /* 0x040fe20005800000 */
[----:B------:R0:W-:Y:S01]  /*4740*/  STL [R1+0x130], R117 ;  /* 0x0001307501007387 */ /* 0x0001e20000100800 */
[----:B------:R-:W-:-:S02]  /*4750*/  SEL R7, R2, R7, !P3 ;  /* 0x0000000702077207 */ /* 0x000fc40005800000 */
[C---:B------:R-:W-:Y:S01]  /*4760*/  SEL R6, R2.reuse, R6, !P3 ;  /* 0x0000000602067207 */ /* 0x040fe20005800000 */
[----:B------:R1:W-:Y:S01]  /*4770*/  STL [R1+0x1c8], R115 ;  /* 0x0001c87301007387 */ /* 0x0003e20000100800 */
        /* <DEDUP_REMOVED lines=31> */
[----:B------:R-:W-:Y:S02]  /*4970*/  SEL R114, R2, R114, !P3 ;  /* 0x0000007202727207 */ /* 0x000fe40005800000 */
[----:B------:R-:W-:Y:S01]  /*4980*/  LEA R116, P2, R108, c[0x0][0x168], 0x1 ;  /* 0x00005a006c747a11 */ /* 0x000fe200078408ff */
[----:B------:R-:W-:Y:S01]  /*4990*/  IMAD R86, R86, c[0x0][0x190], RZ ;  /* 0x0000640056567a24 */ /* 0x000fe200078e02ff */
[----:B0-----:R-:W-:Y:S01]  /*49a0*/  LEA R117, P3, R106, c[0x0][0x168], 0x1 ;  /* 0x00005a006a757a11 */ /* 0x001fe200078608ff */
[----:B------:R-:W-:Y:S01]  /*49b0*/  IMAD R84, R84, c[0x0][0x190], RZ ;  /* 0x0000640054547a24 */ /* 0x000fe200078e02ff */
[----:B-1----:R-:W-:-:S02]  /*49c0*/  LEA R115, P4, R104, c[0x0][0x168], 0x1 ;  /* 0x00005a0068737a11 */ /* 0x002fc400078808ff */
[C---:B------:R-:W-:Y:S01]  /*49d0*/  LEA R4, P6, R5.reuse, c[0x0][0x160], 0x1 ;  /* 0x0000580005047a11 */ /* 0x040fe200078c08ff */
[----:B------:R0:W-:Y:S01]  /*49e0*/  STL [R1+0x70], R116 ;  /* 0x0000707401007387 */ /* 0x0001e20000100800 */
[----:B------:R-:W-:Y:S02]  /*49f0*/  IMAD R82, R82, c[0x0][0x190], RZ ;  /* 0x0000640052527a24 */ /* 0x000fe400078e02ff */
[----:B------:R-:W-:Y:S01]  /*4a00*/  LEA.HI.X.SX32 R5, R5, c[0x0][0x164], 0x1, P6 ;  /* 0x0000590005057a11 */ /* 0x000fe200030f0eff */
[----:B------:R-:W-:Y:S01]  /*4a10*/  STL [R1+0x138], R117 ;  /* 0x0001387501007387 */ /* 0x000fe20000100800 */
[----:B------:R-:W-:-:S03]  /*4a20*/  LEA.HI.X.SX32 R112, R112, c[0x0][0x16c], 0x1, P0 ;  /* 0x00005b0070707a11 */ /* 0x000fc600000f0eff */
[----:B------:R1:W-:Y:S01]  /*4a30*/  STL [R1+0x1cc], R115 ;  /* 0x0001cc7301007387 */ /* 0x0003e20000100800 */
[----:B0-----:R-:W-:Y:S01]  /*4a40*/  LEA R116, P5, R86, c[0x0][0x168], 0x1 ;  /* 0x00005a0056747a11 */ /* 0x001fe200078a08ff */
[----:B------:R-:W-:Y:S02]  /*4a50*/  IMAD R80, R80, c[0x0][0x190], RZ ;  /* 0x0000640050507a24 */ /* 0x000fe400078e02ff */
[----:B------:R-:W-:Y:S01]  /*4a60*/  IMAD R78, R78, c[0x0][0x190], RZ ;  /* 0x000064004e4e7a24 */ /* 0x000fe200078e02ff */
[----:B-1----:R-:W-:Y:S01]  /*4a70*/  LEA R115, P6, R84, c[0x0][0x168], 0x1 ;  /* 0x00005a0054737a11 */ /* 0x002fe200078c08ff */
[----:B------:R0:W-:Y:S04]  /*4a80*/  STL [R1+0x78], R116 ;  /* 0x0000787401007387 */ /* 0x0001e80000100800 */
[----:B------:R1:W-:Y:S01]  /*4a90*/  STL [R1+0x140], R115 ;  /* 0x0001407301007387 */ /* 0x0003e20000100800 */
[----:B------:R-:W-:-:S03]  /*4aa0*/  IMAD R76, R76, c[0x0][0x190], RZ ;  /* 0x000064004c4c7a24 */ /* 0x000fc600078e02ff */
[----:B------:R2:W-:Y:S01]  /*4ab0*/  STL [R1+0x6c], R112 ;  /* 0x00006c7001007387 */ /* 0x0005e20000100800 */
[----:B0-----:R-:W-:Y:S02]  /*4ac0*/  LEA R116, P0, R82, c[0x0][0x168], 0x1 ;  /* 0x00005a0052747a11 */ /* 0x001fe400078008ff */
[----:B-1----:R-:W-:Y:S02]  /*4ad0*/  LEA.HI.X.SX32 R115, R110, c[0x0][0x16c], 0x1, P1 ;  /* 0x00005b006e737a11 */ /* 0x002fe400008f0eff */
[----:B------:R-:W-:Y:S02]  /*4ae0*/  LEA.HI.X.SX32 R110, R108, c[0x0][0x16c], 0x1, P2 ;  /* 0x00005b006c6e7a11 */ /* 0x000fe400010f0eff */
[----:B--2---:R-:W-:Y:S01]  /*4af0*/  LEA R112, P1, R80, c[0x0][0x168], 0x1 ;  /* 0x00005a0050707a11 */ /* 0x004fe200078208ff */
[----:B------:R-:W-:Y:S01]  /*4b00*/  STL [R1+0x1d0], R116 ;  /* 0x0001d07401007387 */ /* 0x000fe20000100800 */
[----:B------:R-:W-:Y:S01]  /*4b10*/  LEA R108, P2, R78, c[0x0][0x168], 0x1 ;  /* 0x00005a004e6c7a11 */ /* 0x000fe200078408ff */
[----:B------:R-:W-:Y:S01]  /*4b20*/  IMAD R70, R70, c[0x0][0x190], RZ ;  /* 0x0000640046467a24 */ /* 0x000fe200078e02ff */
[----:B------:R-:W-:Y:S01]  /*4b30*/  LEA.HI.X.SX32 R106, R106, c[0x0][0x16c], 0x1, P3 ;  /* 0x00005b006a6a7a11 */ /* 0x000fe200018f0eff */
[----:B------:R-:W-:Y:S01]  /*4b40*/  STL [R1+0x134], R115 ;  /* 0x0001347301007387 */ /* 0x000fe20000100800 */
[----:B------:R-:W-:-:S03]  /*4b50*/  IMAD R68, R68, c[0x0][0x190], RZ ;  /* 0x0000640044447a24 */ /* 0x000fc600078e02ff */
[----:B------:R-:W-:Y:S04]  /*4b60*/  STL [R1+0x80], R112 ;  /* 0x0000807001007387 */ /* 0x000fe80000100800 */
        /* <DEDUP_REMOVED lines=132> */
[----:B------:R-:W-:Y:S04]  /*53b0*/  STL [R1+0x17c], R15 ;  /* 0x00017c0f01007387 */ /* 0x000fe80000100800 */
[----:B------:R-:W-:Y:S01]  /*53c0*/  STL [R1+0xcc], R13 ;  /* 0x0000cc0d01007387 */ /* 0x000fe20000100800 */
[----:B------:R-:W-:-:S03]  /*53d0*/  IMAD R22, R22, c[0x0][0x190], RZ ;  /* 0x0000640016167a24 */ /* 0x000fc600078e02ff */
        /* <DEDUP_REMOVED lines=9> */
[----:B------:R-:W-:-:S03]  /*5470*/  LEA R8, P4, R22, c[0x0][0x168], 0x1 ;  /* 0x00005a0016087a11 */ /* 0x000fc600078808ff */
[----:B------:R-:W-:Y:S01]  /*5480*/  STL [R1+0x180], R9 ;  /* 0x0001800901007387 */ /* 0x000fe20000100800 */
[----:B------:R-:W-:-:S03]  /*5490*/  IMAD R30, R30, c[0x0][0x190], RZ ;  /* 0x000064001e1e7a24 */ /* 0x000fc600078e02ff */
[----:B------:R0:W-:Y:S04]  /*54a0*/  STL [R1+0xd8], R7 ;  /* 0x0000d80701007387 */ /* 0x0001e80000100800 */
[----:B------:R1:W-:Y:S01]  /*54b0*/  STL [R1+0x1c], R6 ;  /* 0x00001c0601007387 */ /* 0x0003e20000100800 */
[----:B0-----:R-:W-:-:S03]  /*54c0*/  LEA.HI.X.SX32 R7, R10, c[0x0][0x16c], 0x1, P5 ;  /* 0x00005b000a077a11 */ /* 0x001fc600028f0eff */
[----:B------:R0:W-:Y:S01]  /*54d0*/  STL [R1+0xdc], R8 ;  /* 0x0000dc0801007387 */ /* 0x0001e20000100800 */
[----:B-1----:R-:W-:-:S03]  /*54e0*/  LEA R6, P5, R28, c[0x0][0x168], 0x1 ;  /* 0x00005a001c067a11 */ /* 0x002fc600078a08ff */
[----:B------:R1:W-:Y:S01]  /*54f0*/  STL [R1+0x20], R7 ;  /* 0x0000200701007387 */ /* 0x0003e20000100800 */
[----:B------:R-:W-:-:S03]  /*5500*/  IMAD R32, R32, c[0x0][0x190], RZ ;  /* 0x0000640020207a24 */ /* 0x000fc600078e02ff */
[----:B------:R2:W-:Y:S01]  /*5510*/  STL [R1+0x18c], R6 ;  /* 0x00018c0601007387 */ /* 0x0005e20000100800 */
[----:B0-----:R-:W-:Y:S01]  /*5520*/  LEA.HI.X.SX32 R8, R12, c[0x0][0x16c], 0x1, P6 ;  /* 0x00005b000c087a11 */ /* 0x001fe200030f0eff */
[----:B------:R-:W-:Y:S01]  /*5530*/  IMAD R34, R34, c[0x0][0x190], RZ ;  /* 0x0000640022227a24 */ /* 0x000fe200078e02ff */
[----:B-1----:R-:W-:-:S03]  /*5540*/  LEA R7, P6, R30, c[0x0][0x168], 0x1 ;  /* 0x00005a001e077a11 */ /* 0x002fc600078c08ff */
[----:B------:R0:W-:Y:S01]  /*5550*/  STL [R1+0xc8], R8 ;  /* 0x0000c80801007387 */ /* 0x0001e20000100800 */
[----:B--2---:R-:W-:-:S03]  /*5560*/  LEA.HI.X.SX32 R6, R14, c[0x0][0x16c], 0x1, P0 ;  /* 0x00005b000e067a11 */ /* 0x004fc600000f0eff */
[----:B------:R1:W-:Y:S01]  /*5570*/  STL [R1+0xe4], R7 ;  /* 0x0000e40701007387 */ /* 0x0003e20000100800 */
[----:B------:R-:W-:-:S03]  /*5580*/  IMAD R37, R37, c[0x0][0x190], RZ ;  /* 0x0000640025257a24 */ /* 0x000fc600078e02ff */
[----:B------:R2:W-:Y:S01]  /*5590*/  STL [R1+0x38], R6 ;  /* 0x0000380601007387 */ /* 0x0005e20000100800 */
[----:B0-----:R-:W-:Y:S02]  /*55a0*/  LEA R8, P0, R32, c[0x0][0x168], 0x1 ;  /* 0x00005a0020087a11 */ /* 0x001fe400078008ff */
[----:B-1----:R-:W-:-:S03]  /*55b0*/  LEA.HI.X.SX32 R7, R16, c[0x0][0x16c], 0x1, P1 ;  /* 0x00005b0010077a11 */ /* 0x002fc600008f0eff */
[----:B------:R0:W-:Y:S01]  /*55c0*/  STL [R1+0x190], R8 ;  /* 0x0001900801007387 */ /* 0x0001e20000100800 */
[----:B--2---:R-:W-:-:S03]  /*55d0*/  LEA R6, P1, R34, c[0x0][0x168], 0x1 ;  /* 0x00005a0022067a11 */ /* 0x004fc600078208ff */
        /* <DEDUP_REMOVED lines=38> */
[----:B------:R1:W-:Y:S04]  /*5840*/  STL [R1+0x104], R7 ;  /* 0x0001040701007387 */ /* 0x0003e80000100800 */
[----:B------:R2:W-:Y:S01]  /*5850*/  STL [R1+0x4c], R6 ;  /* 0x00004c0601007387 */ /* 0x0005e20000100800 */
[----:B0-----:R-:W-:Y:S02]  /*5860*/  LEA R8, P2, R71, c[0x0][0x168], 0x1 ;  /* 0x00005a0047087a11 */ /* 0x001fe400078408ff */
[----:B-1----:R-:W-:Y:S01]  /*5870*/  LEA.HI.X.SX32 R7, R39, c[0x0][0x16c], 0x1, P3 ;  /* 0x00005b0027077a11 */ /* 0x002fe200018f0eff */
[----:B------:R-:W-:Y:S01]  /*5880*/  IMAD R79, R79, c[0x0][0x190], RZ ;  /* 0x000064004f4f7a24 */ /* 0x000fe200078e02ff */
[----:B--2---:R-:W-:Y:S01]  /*5890*/  LEA R6, P3, R77, c[0x0][0x168], 0x1 ;  /* 0x00005a004d067a11 */ /* 0x004fe200078608ff */
[----:B------:R0:W-:Y:S01]  /*58a0*/  STL [R1+0x1a0], R8 ;  /* 0x0001a00801007387 */ /* 0x0001e20000100800 */
[----:B------:R-:W-:-:S03]  /*58b0*/  IMAD R81, R81, c[0x0][0x190], RZ ;  /* 0x0000640051517a24 */ /* 0x000fc600078e02ff */
[----:B------:R-:W-:Y:S04]  /*58c0*/  STL [R1+0x1f8], R6 ;  /* 0x0001f80601007387 */ /* 0x000fe80000100800 */
[----:B------:R1:W-:Y:S01]  /*58d0*/  STL [R1+0x50], R7 ;  /* 0x0000500701007387 */ /* 0x0003e20000100800 */
[----:B------:R-:W-:Y:S01]  /*58e0*/  IMAD R83, R83, c[0x0][0x190], RZ ;  /* 0x0000640053537a24 */ /* 0x000fe200078e02ff */
[----:B0-----:R-:W-:Y:S02]  /*58f0*/  LEA.HI.X.SX32 R8, R47, c[0x0][0x16c], 0x1, P5 ;  /* 0x00005b002f087a11 */ /* 0x001fe400028f0eff */
[----:B-1----:R-:W-:Y:S02]  /*5900*/  LEA.HI.X.SX32 R7, R45, c[0x0][0x16c], 0x1, P4 ;  /* 0x00005b002d077a11 */ /* 0x002fe400020f0eff */
[----:B------:R-:W-:-:S03]  /*5910*/  LEA R6, P4, R79, c[0x0][0x168], 0x1 ;  /* 0x00005a004f067a11 */ /* 0x000fc600078808ff */
[----:B------:R0:W-:Y:S01]  /*5920*/  STL [R1+0x198], R7 ;  /* 0x0001980701007387 */ /* 0x0001e20000100800 */
[----:B------:R-:W-:-:S03]  /*5930*/  IMAD R85, R85, c[0x0][0x190], RZ ;  /* 0x0000640055557a24 */ /* 0x000fc600078e02ff */
[----:B------:R1:W-:Y:S01]  /*5940*/  STL [R1+0x10c], R6 ;  /* 0x00010c0601007387 */ /* 0x0003e20000100800 */
[----:B0-----:R-:W-:-:S03]  /*5950*/  LEA R7, P5, R81, c[0x0][0x168], 0x1 ;  /* 0x00005a0051077a11 */ /* 0x001fc600078a08ff */
[----:B------:R0:W-:Y:S01]  /*5960*/  STL [R1+0x54], R8 ;  /* 0x0000540801007387 */ /* 0x0001e20000100800 */
[----:B-1----:R-:W-:-:S03]  /*5970*/  LEA.HI.X.SX32 R6, R49, c[0x0][0x16c], 0x1, P6 ;  /* 0x00005b0031067a11 */ /* 0x002fc600030f0eff */
        /* <DEDUP_REMOVED lines=40> */
[----:B0-----:R-:W-:Y:S02]  /*5c00*/  LEA.HI.X.SX32 R8, R85, c[0x0][0x16c], 0x1, P0 ;  /* 0x00005b0055087a11 */ /* 0x001fe400000f0eff */
[----:B-1----:R-:W-:Y:S01]  /*5c10*/  LEA R7, P0, R114, c[0x0][0x168], 0x1 ;  /* 0x00005a0072077a11 */ /* 0x002fe200078008ff */
[----:B-----5:R-:W-:Y:S01]  /*5c20*/  IMAD R2, R103, c[0x0][0x188], RZ ;  /* 0x0000620067027a24 */ /* 0x020fe200078e02ff */
[----:B--2---:R-:W-:Y:S01]  /*5c30*/  LEA.HI.X.SX32 R6, R87, c[0x0][0x16c], 0x1, P1 ;  /* 0x00005b0057067a11 */ /* 0x004fe200008f0eff */
[----:B------:R0:W-:Y:S01]  /*5c40*/  STL [R1+0x64], R8 ;  /* 0x0000640801007387 */ /* 0x0001e20000100800 */
[----:B------:R-:W-:Y:S02]  /*5c50*/  IMAD R2, R100, c[0x0][0x188], RZ ;  /* 0x0000620064027a24 */ /* 0x000fe400078e02ff */
[----:B------:R-:W-:Y:S01]  /*5c60*/  IMAD R2, R97, c[0x0][0x188], RZ ;  /* 0x0000620061027a24 */ /* 0x000fe200078e02ff */
[----:B------:R1:W-:Y:S01]  /*5c70*/  STL [R1+0x1c4], R7 ;  /* 0x0001c40701007387 */ /* 0x0003e20000100800 */
[----:B------:R-:W-:-:S03]  /*5c80*/  IMAD R2, R90, c[0x0][0x188], RZ ;  /* 0x000062005a027a24 */ /* 0x000fc600078e02ff */
[----:B------:R2:W-:Y:S01]  /*5c90*/  STL [R1+0x118], R6 ;  /* 0x0001180601007387 */ /* 0x0005e20000100800 */
[----:B0-----:R-:W-:Y:S01]  /*5ca0*/  LEA.HI.X.SX32 R8, R105, c[0x0][0x16c], 0x1, P2 ;  /* 0x00005b0069087a11 */ /* 0x001fe200010f0eff */
[----:B------:R-:W-:Y:S01]  /*5cb0*/  IMAD R2, R75, c[0x0][0x188], RZ ;  /* 0x000062004b027a24 */ /* 0x000fe200078e02ff */
[----:B-1----:R-:W-:Y:S01]  /*5cc0*/  LEA.HI.X.SX32 R7, R107, c[0x0][0x16c], 0x1, P3 ;  /* 0x00005b006b077a11 */ /* 0x002fe200018f0eff */
[----:B------:R-:W-:Y:S01]  /*5cd0*/  IMAD R25, R118, c[0x0][0x188], RZ ;  /* 0x0000620076197a24 */ /* 0x000fe200078e02ff */
[----:B--2---:R-:W-:Y:S01]  /*5ce0*/  LEA.HI.X.SX32 R6, R109, c[0x0][0x16c], 0x1, P4 ;  /* 0x00005b006d067a11 */ /* 0x004fe200020f0eff */
[----:B------:R-:W-:Y:S01]  /*5cf0*/  IMAD R2, R72, c[0x0][0x188], RZ ;  /* 0x0000620048027a24 */ /* 0x000fe200078e02ff */
[----:B------:R0:W-:Y:S01]  /*5d00*/  STL [R1+0x1b4], R8 ;  /* 0x0001b40801007387 */ /* 0x0001e20000100800 */
[----:B------:R-:W-:Y:S02]  /*5d10*/  IMAD R25, R102, c[0x0][0x188], RZ ;  /* 0x0000620066197a24 */ /* 0x000fe400078e02ff */
[----:B------:R-:W-:Y:S01]  /*5d20*/  IMAD R24, R101, c[0x0][0x188], RZ ;  /* 0x0000620065187a24 */ /* 0x000fe200078e02ff */
[----:B------:R1:W-:Y:S01]  /*5d30*/  STL [R1+0x68], R7 ;  /* 0x0000680701007387 */ /* 0x0003e20000100800 */
[----:B------:R-:W-:-:S02]  /*5d40*/  IMAD R2, R65, c[0x0][0x188], RZ ;  /* 0x0000620041027a24 */ /* 0x000fc400078e02ff */
[----:B------:R-:W-:Y:S01]  /*5d50*/  IMAD R25, R99, c[0x0][0x188], RZ ;  /* 0x0000620063197a24 */ /* 0x000fe200078e02ff */
[----:B------:R2:W-:Y:S01]  /*5d60*/  STL [R1+0x120], R6 ;  /* 0x0001200601007387 */ /* 0x0005e20000100800 */
[----:B------:R-:W-:Y:S01]  /*5d70*/  IMAD R24, R98, c[0x0][0x188], RZ ;  /* 0x0000620062187a24 */ /* 0x000fe200078e02ff */
[----:B0-----:R-:W-:Y:S01]  /*5d80*/  LEA.HI.X.SX32 R8, R111, c[0x0][0x16c], 0x1, P5 ;  /* 0x00005b006f087a11 */ /* 0x001fe200028f0eff */
[----:B------:R-:W-:Y:S02]  /*5d90*/  IMAD R2, R58, c[0x0][0x188], RZ ;  /* 0x000062003a027a24 */ /* 0x000fe400078e02ff */
[----:B------:R-:W-:Y:S01]  /*5da0*/  IMAD R25, R96, c[0x0][0x188], RZ ;  /* 0x0000620060197a24 */ /* 0x000fe200078e02ff */
[----:B-1----:R-:W-:Y:S01]  /*5db0*/  LEA.HI.X.SX32 R7, R113, c[0x0][0x16c], 0x1, P6 ;  /* 0x00005b0071077a11 */ /* 0x002fe200030f0eff */
[----:B------:R-:W-:Y:S02]  /*5dc0*/  IMAD R24, R91, c[0x0][0x188], RZ ;  /* 0x000062005b187a24 */ /* 0x000fe400078e02ff */
[----:B------:R-:W-:Y:S01]  /*5dd0*/  IMAD R2, R43, c[0x0][0x188], RZ ;  /* 0x000062002b027a24 */ /* 0x000fe200078e02ff */
[----:B--2---:R-:W-:Y:S01]  /*5de0*/  LEA.HI.X.SX32 R6, R114, c[0x0][0x16c], 0x1, P0 ;  /* 0x00005b0072067a11 */ /* 0x004fe200000f0eff */
[----:B------:R-:W-:-:S02]  /*5df0*/  IMAD R25, R89, c[0x0][0x188], RZ ;  /* 0x0000620059197a24 */ /* 0x000fc400078e02ff */
[----:B------:R-:W-:Y:S02]  /*5e00*/  IMAD R24, R88, c[0x0][0x188], RZ ;  /* 0x0000620058187a24 */ /* 0x000fe400078e02ff */
[----:B------:R-:W-:Y:S01]  /*5e10*/  IMAD R2, R40, c[0x0][0x188], RZ ;  /* 0x0000620028027a24 */ /* 0x000fe200078e02ff */
[----:B------:R-:W-:Y:S01]  /*5e20*/  SHF.R.S32.HI R2, RZ, 0x1f, R3 ;  /* 0x0000001fff027819 */ /* 0x000fe20000011403 */
[----:B------:R-:W-:Y:S02]  /*5e30*/  IMAD R25, R74, c[0x0][0x188], RZ ;  /* 0x000062004a197a24 */ /* 0x000fe400078e02ff */
[----:B------:R-:W-:Y:S01]  /*5e40*/  IMAD R24, R73, c[0x0][0x188], RZ ;  /* 0x0000620049187a24 */ /* 0x000fe200078e02ff */
[----:B------:R-:W-:Y:S01]  /*5e50*/  STL [R1+0x124], R8 ;  /* 0x0001240801007387 */ /* 0x000fe20000100800 */
[----:B------:R-:W-:Y:S02]  /*5e60*/  IMAD R25, R67, c[0x0][0x188], RZ ;  /* 0x0000620043197a24 */ /* 0x000fe400078e02ff */
[----:B------:R-:W-:Y:S01]  /*5e70*/  IMAD R24, R66, c[0x0][0x188], RZ ;  /* 0x0000620042187a24 */ /* 0x000fe200078e02ff */
[----:B------:R-:W-:Y:S01]  /*5e80*/  STL [R1+0x128], R7 ;  /* 0x0001280701007387 */ /* 0x000fe20000100800 */
[----:B------:R-:W-:-:S02]  /*5e90*/  IMAD R25, R64, c[0x0][0x188], RZ ;  /* 0x0000620040197a24 */ /* 0x000fc400078e02ff */
[----:B------:R-:W-:Y:S01]  /*5ea0*/  IMAD R24, R59, c[0x0][0x188], RZ ;  /* 0x000062003b187a24 */ /* 0x000fe200078e02ff */
[----:B------:R-:W-:Y:S01]  /*5eb0*/  SHF.L.U64.HI R2, R3, 0x1, R2 ;  /* 0x0000000103027819 */ /* 0x000fe20000010202 */
[----:B------:R-:W-:Y:S01]  /*5ec0*/  IMAD R25, R57, c[0x0][0x188], RZ ;  /* 0x0000620039197a24 */ /* 0x000fe200078e02ff */
[----:B------:R0:W-:Y:S01]  /*5ed0*/  STL [R1+0x12c], R6 ;  /* 0x00012c0601007387 */ /* 0x0001e20000100800 */
[----:B------:R-:W-:Y:S01]  /*5ee0*/  IMAD R24, R56, c[0x0][0x188], RZ ;  /* 0x0000620038187a24 */ /* 0x000fe200078e02ff */
[----:B------:R-:W-:Y:S01]  /*5ef0*/  CS2R R96, SRZ ;  /* 0x0000000000607805 */ /* 0x000fe2000001ff00 */
[----:B------:R-:W-:Y:S01]  /*5f00*/  IMAD R25, R42, c[0x0][0x188], RZ ;  /* 0x000062002a197a24 */ /* 0x000fe200078e02ff */
[----:B------:R-:W-:Y:S01]  /*5f10*/  CS2R R98, SRZ ;  /* 0x0000000000627805 */ /* 0x000fe2000001ff00 */
[----:B------:R-:W-:Y:S01]  /*5f20*/  IMAD R24, R41, c[0x0][0x188], RZ ;  /* 0x0000620029187a24 */ /* 0x000fe200078e02ff */
        /* <DEDUP_REMOVED lines=20> */
[----:B------:R-:W-:Y:S01]  /*6070*/  IMAD.SHL.U32 R3, R3, 0x2, RZ ;  /* 0x0000000203037824 */ /* 0x000fe200078e00ff */
        /* <DEDUP_REMOVED lines=10> */
[----:B0-----:R-:W-:-:S02]  /*6120*/  LOP3.LUT R6, R0, 0x40, RZ, 0x3c, !PT ;  /* 0x0000004000067812 */ /* 0x001fc400078e3cff */
[----:B------:R-:W-:Y:S02]  /*6130*/  LOP3.LUT R121, R120, 0x40, RZ, 0x3c, !PT ;  /* 0x0000004078797812 */ /* 0x000fe400078e3cff */
[----:B------:R-:W-:Y:S02]  /*6140*/  LOP3.LUT R124, R123, 0x40, RZ, 0x3c, !PT ;  /* 0x000000407b7c7812 */ /* 0x000fe400078e3cff */
.L_x_3:
[----:B------:R-:W0:Y:S01]  /*6150*/  S2R R6, SR_TID.X ;  /* 0x0000000000067919 */ /* 0x000e220000002100 */
[----:B------:R-:W-:Y:S02]  /*6160*/  ISETP.GE.AND P0, PT, R125, UR4, PT ;  /* 0x000000047d007c0c */ /* 0x000fe4000bf06270 */
[----:B------:R-:W-:Y:S01]  /*6170*/  PRMT R104, RZ, 0x7610, R104 ;  /* 0x00007610ff687816 */ /* 0x000fe20000000068 */
[----:B------:R-:W1:Y:S04]  /*6180*/  S2R R8, SR_TID.X ;  /* 0x0000000000087919 */ /* 0x000e680000002100 */
[----:B------:R2:W-:Y:S01]  /*6190*/  STL [R1+0x3f4], R81 ;  /* 0x0003f45101007387 */ /* 0x0005e20000100800 */
[----:B------:R-:W-:-:S02]  /*61a0*/  PRMT R51, RZ, 0x7610, R51 ;  /* 0x00007610ff337816 */ /* 0x000fc40000000033 */
[----:B------:R-:W-:Y:S02]  /*61b0*/  PRMT R50, RZ, 0x7610, R50 ;  /* 0x00007610ff327816 */ /* 0x000fe40000000032 */
[----:B------:R-:W-:Y:S01]  /*61c0*/  PRMT R49, RZ, 0x7610, R49 ;  /* 0x00007610ff317816 */ /* 0x000fe20000000031 */
[----:B------:R-:W3:Y:S04]  /*61d0*/  S2R R13, SR_TID.X ;  /* 0x00000000000d7919 */ /* 0x000ee80000002100 */
[----:B------:R-:W4:Y:S01]  /*61e0*/  S2R R44, SR_TID.X ;  /* 0x00000000002c7919 */ /* 0x000f220000002100 */
[----:B------:R-:W-:-:S03]  /*61f0*/  PRMT R22, RZ, 0x7610, R22 ;  /* 0x00007610ff167816 */ /* 0x000fc60000000016 */
[----:B------:R-:W2:Y:S01]  /*6200*/  S2R R45, SR_TID.X ;  /* 0x00000000002d7919 */ /* 0x000ea20000002100 */
[--C-:B0-----:R-:W-:Y:S02]  /*6210*/  SHF.R.U32.HI R9, RZ, 0x7, R6.reuse ;  /* 0x00000007ff097819 */ /* 0x101fe40000011606 */
[----:B------:R-:W-:Y:S01]  /*6220*/  SHF.R.U32.HI R6, RZ, 0x7, R6 ;  /* 0x00000007ff067819 */ /* 0x000fe20000011606 */
[----:B------:R-:W-:Y:S01]  /*6230*/  STL [R1+0x3f0], R82 ;  /* 0x0003f05201007387 */ /* 0x000fe20000100800 */
[----:B------:R-:W-:Y:S02]  /*6240*/  SGXT.U32 R9, R9, 0x2 ;  /* 0x000000020909781a */ /* 0x000fe40000000000 */
[----:B------:R-:W-:Y:S01]  /*6250*/  SGXT.U32 R6, R6, 0x2 ;  /* 0x000000020606781a */ /* 0x000fe20000000000 */
[----:B------:R-:W-:Y:S01]  /*6260*/  STL [R1+0x3ec], R83 ;  /* 0x0003ec5301007387 */ /* 0x000fe20000100800 */
[----:B------:R-:W-:-:S03]  /*6270*/  LOP3.LUT R9, R9, 0x8, RZ, 0xfc, !PT ;  /* 0x0000000809097812 */ /* 0x000fc600078efcff */
[----:B------:R-:W-:Y:S01]  /*6280*/  IMAD R6, R6, c[0x0][0x188], RZ ;  /* 0x0000620006067a24 */ /* 0x000fe200078e02ff */
[----:B------:R-:W-:Y:S01]  /*6290*/  ISETP.GE.AND P1, PT, R9, UR4, PT ;  /* 0x0000000409007c0c */ /* 0x000fe2000bf26270 */
[----:B------:R-:W-:Y:S01]  /*62a0*/  STL [R1+0x3e8], R76 ;  /* 0x0003e84c01007387 */ /* 0x000fe20000100800 */
[----:B-1----:R-:W-:Y:S01]  /*62b0*/  SHF.R.U32.HI R9, RZ, 0x7, R8 ;  /* 0x00000007ff097819 */ /* 0x002fe20000011608 */
[----:B------:R-:W-:Y:S01]  /*62c0*/  IMAD.WIDE R6, R6, 0x2, R4 ;  /* 0x0000000206067825 */ /* 0x000fe200078e0204 */
[----:B------:R-:W-:Y:S01]  /*62d0*/  SHF.R.U32.HI R10, RZ, 0x7, R8 ;  /* 0x00000007ff0a7819 */ /* 0x000fe20000011608 */
[----:B------:R-:W-:Y:S01]  /*62e0*/  STL [R1+0x3e4], R77 ;  /* 0x0003e44d01007387 */ /* 0x000fe20000100800 */
[----:B------:R-:W-:-:S03]  /*62f0*/  SGXT.U32 R9, R9, 0x2 ;  /* 0x000000020909781a */ /* 0x000fc60000000000 */
[----:B------:R0:W5:Y:S01]  /*6300*/  @!P0 LDG.E.U16 R104, [R6.64] ;  /* 0x0000000606688981 */ /* 0x000162000c1e1500 */
[----:B------:R-:W-:Y:S02]  /*6310*/  LOP3.LUT R9, R9, 0x10, RZ, 0xfc, !PT ;  /* 0x0000001009097812 */ /* 0x000fe400078efcff */
[----:B------:R-:W-:Y:S01]  /*6320*/  SGXT.U32 R10, R10, 0x2 ;  /* 0x000000020a0a781a */ /* 0x000fe20000000000 */
[----:B------:R-:W-:Y:S01]  /*6330*/  STL [R1+0x3e0], R78 ;  /* 0x0003e04e01007387 */ /* 0x000fe20000100800 */
[----:B------:R-:W-:Y:S02]  /*6340*/  ISETP.GE.AND P0, PT, R9, UR4, PT ;  /* 0x0000000409007c0c */ /* 0x000fe4000bf06270 */
[--C-:B------:R-:W-:Y:S01]  /*6350*/  SHF.R.U32.HI R9, RZ, 0x7, R8.reuse ;  /* 0x00000007ff097819 */ /* 0x100fe20000011608 */
[----:B------:R-:W-:Y:S01]  /*6360*/  STL [R1+0x3dc], R79 ;  /* 0x0003dc4f01007387 */ /* 0x000fe20000100800 */
[----:B------:R-:W-:Y:S02]  /*6370*/  SHF.R.U32.HI R8, RZ, 0x7, R8 ;  /* 0x00000007ff087819 */ /* 0x000fe40000011608 */
[----:B------:R-:W-:Y:S01]  /*6380*/  LOP3.LUT R10, R10, 0x8, RZ, 0xfc, !PT ;  /* 0x000000080a0a7812 */ /* 0x000fe200078efcff */
[----:B------:R-:W-:Y:S01]  /*6390*/  STL [R1+0x3d8], R68 ;  /* 0x0003d84401007387 */ /* 0x000fe20000100800 */
[----:B------:R-:W-:-:S03]  /*63a0*/  SGXT.U32 R8, R8, 0x2 ;  /* 0x000000020808781a */ /* 0x000fc60000000000 */
[----:B------:R-:W-:Y:S01]  /*63b0*/  IMAD R10, R10, c[0x0][0x188], RZ ;  /* 0x000062000a0a7a24 */ /* 0x000fe200078e02ff */
[----:B------:R-:W-:Y:S01]  /*63c0*/  LOP3.LUT R8, R8, 0x10, RZ, 0xfc, !PT ;  /* 0x0000001008087812 */ /* 0x000fe200078efcff */
[----:B------:R-:W-:Y:S02]  /*63d0*/  STL [R1+0x3d4], R69 ;  /* 0x0003d44501007387 */ /* 0x000fe40000100800 */
[----:B0-----:R-:W-:Y:S01]  /*63e0*/  IMAD.WIDE R6, R10, 0x2, R4 ;  /* 0x000000020a067825 */ /* 0x001fe200078e0204 */
[----:B------:R-:W-:Y:S02]  /*63f0*/  SGXT.U32 R9, R9, 0x2 ;  /* 0x000000020909781a */ /* 0x000fe40000000000 */
[----:B------:R-:W-:Y:S01]  /*6400*/  PRMT R21, RZ, 0x7610, R21 ;  /* 0x00007610ff157816 */ /* 0x000fe20000000015 */
[----:B------:R-:W-:Y:S01]  /*6410*/  IMAD R8, R8, c[0x0][0x188], RZ ;  /* 0x0000620008087a24 */ /* 0x000fe200078e02ff */
[----:B------:R0:W5:Y:S01]  /*6420*/  @!P1 LDG.E.U16 R51, [R6.64] ;  /* 0x0000000606339981 */ /* 0x000162000c1e1500 */
[----:B------:R-:W-:-:S02]  /*6430*/  PRMT R48, RZ, 0x7610, R48 ;  /* 0x00007610ff307816 */ /* 0x000fc40000000030 */
[----:B------:R-:W-:Y:S02]  /*6440*/  PRMT R47, RZ, 0x7610, R47 ;  /* 0x00007610ff2f7816 */ /* 0x000fe4000000002f */
[----:B------:R-:W-:Y:S02]  /*6450*/  PRMT R20, RZ, 0x7610, R20 ;  /* 0x00007610ff147816 */ /* 0x000fe40000000014 */
[----:B------:R-:W-:Y:S02]  /*6460*/  PRMT R46, RZ, 0x7610, R46 ;  /* 0x00007610ff2e7816 */ /* 0x000fe4000000002e */
[----:B------:R-:W-:Y:S01]  /*6470*/  PRMT R19, RZ, 0x7610, R19 ;  /* 0x00007610ff137816 */ /* 0x000fe20000000013 */
[----:B0-----:R-:W-:Y:S01]  /*6480*/  IMAD.WIDE R6, R8, 0x2, R4 ;  /* 0x0000000208067825 */ /* 0x001fe200078e0204 */
[----:B------:R-:W-:Y:S01]  /*6490*/  PRMT R18, RZ, 0x7610, R18 ;  /* 0x00007610ff127816 */ /* 0x000fe20000000012 */
[----:B------:R-:W0:Y:S01]  /*64a0*/  S2R R8, SR_TID.X ;  /* 0x0000000000087919 */ /* 0x000e220000002100 */
[----:B------:R-:W-:-:S03]  /*64b0*/  LOP3.LUT R9, R9, 0x18, RZ, 0xfc, !PT ;  /* 0x0000001809097812 */ /* 0x000fc600078efcff */
[----:B------:R1:W5:Y:S01]  /*64c0*/  @!P0 LDG.E.U16 R50, [R6.64] ;  /* 0x0000000606328981 */ /* 0x000362000c1e1500 */
[----:B------:R-:W-:Y:S02]  /*64d0*/  ISETP.GE.AND P2, PT, R9, UR4, PT ;  /* 0x0000000409007c0c */ /* 0x000fe4000bf46270 */
[----:B------:R-:W-:Y:S02]  /*64e0*/  PRMT R35, RZ, 0x7610, R35 ;  /* 0x00007610ff237816 */ /* 0x000fe40000000023 */
[----:B------:R-:W-:Y:S02]  /*64f0*/  PRMT R34, RZ, 0x7610, R34 ;  /* 0x00007610ff227816 */ /* 0x000fe40000000022 */
[----:B------:R-:W-:Y:S02]  /*6500*/  PRMT R17, RZ, 0x7610, R17 ;  /* 0x00007610ff117816 */ /* 0x000fe40000000011 */
[----:B------:R-:W-:Y:S02]  /*6510*/  PRMT R33, RZ, 0x7610, R33 ;  /* 0x00007610ff217816 */ /* 0x000fe40000000021 */
[----:B------:R-:W-:-:S02]  /*6520*/  PRMT R32, RZ, 0x7610, R32 ;  /* 0x00007610ff207816 */ /* 0x000fc40000000020 */
[----:B------:R-:W-:Y:S02]  /*6530*/  PRMT R106, RZ, 0x7610, R106 ;  /* 0x00007610ff6a7816 */ /* 0x000fe4000000006a */
[----:B------:R-:W-:Y:S02]  /*6540*/  PRMT R31, RZ, 0x7610, R31 ;  /* 0x00007610ff1f7816 */ /* 0x000fe4000000001f */
[----:B------:R-:W-:Y:S02]  /*6550*/  PRMT R30, RZ, 0x7610, R30 ;  /* 0x00007610ff1e7816 */ /* 0x000fe4000000001e */
[----:B------:R-:W-:Y:S02]  /*6560*/  PRMT R107, RZ, 0x7610, R107 ;  /* 0x00007610ff6b7816 */ /* 0x000fe4000000006b */
[----:B------:R-:W-:Y:S02]  /*6570*/  PRMT R29, RZ, 0x7610, R29 ;  /* 0x00007610ff1d7816 */ /* 0x000fe4000000001d */
[----:B------:R-:W-:-:S02]  /*6580*/  PRMT R28, RZ, 0x7610, R28 ;  /* 0x00007610ff1c7816 */ /* 0x000fc4000000001c */
[----:B------:R-:W-:Y:S02]  /*6590*/  PRMT R105, RZ, 0x7610, R105 ;  /* 0x00007610ff697816 */ /* 0x000fe40000000069 */
[----:B------:R-:W-:Y:S02]  /*65a0*/  PRMT R23, RZ, 0x7610, R23 ;  /* 0x00007610ff177816 */ /* 0x000fe40000000017 */
[----:B------:R-:W-:Y:S01]  /*65b0*/  PRMT R16, RZ, 0x7610, R16 ;  /* 0x00007610ff107816 */ /* 0x000fe20000000010 */
[----:B--2---:R-:W2:Y:S01]  /*65c0*/  S2R R81, SR_TID.X ;  /* 0x0000000000517919 */ /* 0x004ea20000002100 */
[--C-:B0-----:R-:W-:Y:S02]  /*65d0*/  SHF.R.U32.HI R9, RZ, 0x7, R8.reuse ;  /* 0x00000007ff097819 */ /* 0x101fe40000011608 */
[----:B------:R-:W-:Y:S01]  /*65e0*/  SHF.R.U32.HI R11, RZ, 0x7, R8 ;  /* 0x00000007ff0b7819 */ /* 0x000fe20000011608 */
[----:B------:R-:W-:Y:S01]  /*65f0*/  STL [R1+0x3d0], R70 ;  /* 0x0003d04601007387 */ /* 0x000fe20000100800 */
[----:B------:R-:W-:-:S02]  /*6600*/  SGXT.U32 R9, R9, 0x2 ;  /* 0x000000020909781a */ /* 0x000fc40000000000 */
[----:B------:R-:W-:Y:S01]  /*6610*/  SGXT.U32 R11, R11, 0x2 ;  /* 0x000000020b0b781a */ /* 0x000fe20000000000 */
[----:B------:R0:W-:Y:S01]  /*6620*/  STL [R1+0x3cc], R71 ;  /* 0x0003cc4701007387 */ /* 0x0001e20000100800 */
[----:B------:R-:W-:Y:S02]  /*6630*/  LOP3.LUT R9, R9, 0xc, RZ, 0xfc, !PT ;  /* 0x0000000c09097812 */ /* 0x000fe400078efcff */
[----:B------:R-:W-:Y:S01]  /*6640*/  LOP3.LUT R11, R11, 0x18, RZ, 0xfc, !PT ;  /* 0x000000180b0b7812 */ /* 0x000fe200078efcff */
[----:B------:R-:W-:Y:S01]  /*6650*/  STL [R1+0x3c8], R124 ;  /* 0x0003c87c01007387 */ /* 0x000fe20000100800 */
[----:B------:R-:W-:Y:S02]  /*6660*/  ISETP.GE.AND P1, PT, R9, UR4, PT ;  /* 0x0000000409007c0c */ /* 0x000fe4000bf26270 */
[--C-:B------:R-:W-:Y:S02]  /*6670*/  SHF.R.U32.HI R10, RZ, 0x7, R8.reuse ;  /* 0x00000007ff0a7819 */ /* 0x100fe40000011608 */
[--C-:B------:R-:W-:Y:S01]  /*6680*/  SHF.R.U32.HI R9, RZ, 0x7, R8.reuse ;  /* 0x00000007ff097819 */ /* 0x100fe20000011608 */
[----:B------:R-:W-:Y:S01]  /*6690*/  IMAD R11, R11, c[0x0][0x188], RZ ;  /* 0x000062000b0b7a24 */ /* 0x000fe200078e02ff */
[----:B------:R-:W-:Y:S01]  /*66a0*/  SHF.R.U32.HI R8, RZ, 0x7, R8 ;  /* 0x00000007ff087819 */ /* 0x000fe20000011608 */
[----:B0-----:R-:W2:Y:S03]  /*66b0*/  LDL R71, [R1+0x130] ;  /* 0x0001300001477983 */ /* 0x001ea60000100800 */
[----:B------:R-:W-:Y:S01]  /*66c0*/  SGXT.U32 R8, R8, 0x2 ;  /* 0x000000020808781a */ /* 0x000fe20000000000 */
[----:B-1----:R-:W-:-:S03]  /*66d0*/  IMAD.WIDE R6, R11, 0x2, R4 ;  /* 0x000000020b067825 */ /* 0x002fc600078e0204 */
[----:B------:R-:W-:Y:S02]  /*66e0*/  LOP3.LUT R8, R8, 0x20, RZ, 0xfc, !PT ;  /* 0x0000002008087812 */ /* 0x000fe400078efcff */
[----:B------:R0:W2:Y:S02]  /*66f0*/  @!P2 LDG.E.U16 R49, [R6.64] ;  /* 0x000000060631a981 */ /* 0x0000a4000c1e1500 */
[----:B------:R-:W-:Y:S02]  /*6700*/  ISETP.GE.AND P2, PT, R8, UR4, PT ;  /* 0x0000000408007c0c */ /* 0x000fe4000bf46270 */
[----:B------:R-:W1:Y:S01]  /*6710*/  S2R R8, SR_TID.X ;  /* 0x0000000000087919 */ /* 0x000e620000002100 */
[----:B------:R-:W-:-:S04]  /*6720*/  SGXT.U32 R10, R10, 0x2 ;  /* 0x000000020a0a781a */ /* 0x000fc80000000000 */
[----:B------:R-:W-:-:S04]  /*6730*/  LOP3.LUT R10, R10, 0x4, RZ, 0xfc, !PT ;  /* 0x000000040a0a7812 */ /* 0x000fc800078efcff */
[----:B------:R-:W-:Y:S02]  /*6740*/  ISETP.GE.AND P0, PT, R10, UR4, PT ;  /* 0x000000040a007c0c */ /* 0x000fe4000bf06270 */
[----:B-1----:R-:W-:-:S04]  /*6750*/  SHF.R.U32.HI R12, RZ, 0x7, R8 ;  /* 0x00000007ff0c7819 */ /* 0x002fc80000011608 */
[----:B------:R-:W-:-:S04]  /*6760*/  SGXT.U32 R12, R12, 0x2 ;  /* 0x000000020c0c781a */ /* 0x000fc80000000000 */
[----:B------:R-:W-:Y:S02]  /*6770*/  LOP3.LUT R12, R12, 0x20, RZ, 0xfc, !PT ;  /* 0x000000200c0c7812 */ /* 0x000fe400078efcff */
[--C-:B------:R-:W-:Y:S02]  /*6780*/  SHF.R.U32.HI R10, RZ, 0x7, R8.reuse ;  /* 0x00000007ff0a7819 */ /* 0x100fe40000011608 */
[----:B------:R-:W-:Y:S01]  /*6790*/  SHF.R.U32.HI R8, RZ, 0x7, R8 ;  /* 0x00000007ff087819 */ /* 0x000fe20000011608 */
[----:B------:R-:W-:-:S03]  /*67a0*/  IMAD R12, R12, c[0x0][0x188], RZ ;  /* 0x000062000c0c7a24 */ /* 0x000fc600078e02ff */
[----:B------:R-:W-:Y:S01]  /*67b0*/  SGXT.U32 R8, R8, 0x2 ;  /* 0x000000020808781a */ /* 0x000fe20000000000 */
[----:B0-----:R-:W-:Y:S01]  /*67c0*/  IMAD.WIDE R6, R12, 0x2, R4 ;  /* 0x000000020c067825 */ /* 0x001fe200078e0204 */
[--C-:B---3--:R-:W-:Y:S02]  /*67d0*/  SHF.R.U32.HI R12, RZ, 0x7, R13.reuse ;  /* 0x00000007ff0c7819 */ /* 0x108fe4000001160d */
[----:B------:R-:W-:Y:S02]  /*67e0*/  SHF.R.U32.HI R13, RZ, 0x7, R13 ;  /* 0x00000007ff0d7819 */ /* 0x000fe4000001160d */
[----:B------:R-:W-:Y:S01]  /*67f0*/  SGXT.U32 R9, R9, 0x2 ;  /* 0x000000020909781a */ /* 0x000fe20000000000 */
[----:B------:R0:W3:Y:S01]  /*6800*/  @!P2 LDG.E.U16 R48, [R6.64] ;  /* 0x000000060630a981 */ /* 0x0000e2000c1e1500 */
[----:B------:R-:W-:Y:S02]  /*6810*/  LOP3.LUT R8, R8, 0x4, RZ, 0xfc, !PT ;  /* 0x0000000408087812 */ /* 0x000fe400078efcff */
[----:B------:R-:W-:-:S02]  /*6820*/  SGXT.U32 R13, R13, 0x2 ;  /* 0x000000020d0d781a */ /* 0x000fc40000000000 */
[----:B------:R-:W-:Y:S01]  /*6830*/  LOP3.LUT R9, R9, 0x28, RZ, 0xfc, !PT ;  /* 0x0000002809097812 */ /* 0x000fe200078efcff */
[----:B------:R-:W-:Y:S01]  /*6840*/  IMAD R8, R8, c[0x0][0x188], RZ ;  /* 0x0000620008087a24 */ /* 0x000fe200078e02ff */
[----:B------:R-:W-:Y:S02]  /*6850*/  LOP3.LUT R13, R13, 0x28, RZ, 0xfc, !PT ;  /* 0x000000280d0d7812 */ /* 0x000fe400078efcff */
[----:B------:R-:W-:Y:S02]  /*6860*/  SGXT.U32 R12, R12, 0x2 ;  /* 0x000000020c0c781a */ /* 0x000fe40000000000 */
[----:B------:R-:W-:Y:S01]  /*6870*/  ISETP.GE.AND P3, PT, R9, UR4, PT ;  /* 0x0000000409007c0c */ /* 0x000fe2000bf66270 */
[----:B------:R-:W-:Y:S01]  /*6880*/  IMAD.WIDE R8, R8, 0x2, R4 ;  /* 0x0000000208087825 */ /* 0x000fe200078e0204 */
[----:B------:R-:W-:Y:S02]  /*6890*/  SGXT.U32 R10, R10, 0x2 ;  /* 0x000000020a0a781a */ /* 0x000fe40000000000 */
[----:B------:R-:W-:Y:S01]  /*68a0*/  LOP3.LUT R12, R12, 0x14, RZ, 0xfc, !PT ;  /* 0x000000140c0c7812 */ /* 0x000fe200078efcff */
[----:B------:R-:W-:Y:S01]  /*68b0*/  IMAD R13, R13, c[0x0][0x188], RZ ;  /* 0x000062000d0d7a24 */ /* 0x000fe200078e02ff */
[----:B------:R-:W-:Y:S01]  /*68c0*/  LOP3.LUT R10, R10, 0xc, RZ, 0xfc, !PT ;  /* 0x0000000c0a0a7812 */ /* 0x000fe200078efcff */
[----:B------:R1:W2:Y:S01]  /*68d0*/  @!P0 LDG.E.U16 R22, [R8.64] ;  /* 0x0000000608168981 */ /* 0x0002a2000c1e1500 */
[----:B------:R-:W-:-:S02]  /*68e0*/  ISETP.GE.AND P0, PT, R12, UR4, PT ;  /* 0x000000040c007c0c */ /* 0x000fc4000bf06270 */
[----:B----4-:R-:W-:Y:S01]  /*68f0*/  SHF.R.U32.HI R12, RZ, 0x7, R44 ;  /* 0x00000007ff0c7819 */ /* 0x010fe2000001162c */
[----:B------:R-:W-:Y:S02]  /*6900*/  IMAD R10, R10, c[0x0][0x188], RZ ;  /* 0x000062000a0a7a24 */ /* 0x000fe400078e02ff */
[----:B-1----:R-:W-:Y:S01]  /*6910*/  IMAD.WIDE R8, R13, 0x2, R4 ;  /* 0x000000020d087825 */ /* 0x002fe200078e0204 */
[--C-:B------:R-:W-:Y:S02]  /*6920*/  SHF.R.U32.HI R13, RZ, 0x7, R44.reuse ;  /* 0x00000007ff0d7819 */ /* 0x100fe4000001162c */
[----:B------:R-:W-:Y:S01]  /*6930*/  SHF.R.U32.HI R44, RZ, 0x7, R44 ;  /* 0x00000007ff2c7819 */ /* 0x000fe2000001162c */
[----:B------:R-:W-:Y:S01]  /*6940*/  IMAD.WIDE R10, R10, 0x2, R4 ;  /* 0x000000020a0a7825 */ /* 0x000fe200078e0204 */
[----:B------:R-:W-:Y:S01]  /*6950*/  SGXT.U32 R12, R12, 0x2 ;  /* 0x000000020c0c781a */ /* 0x000fe20000000000 */
[----:B------:R1:W4:Y:S01]  /*6960*/  @!P3 LDG.E.U16 R47, [R8.64] ;  /* 0x00000006082fb981 */ /* 0x000322000c1e1500 */
[----:B------:R-:W-:-:S03]  /*6970*/  SGXT.U32 R44, R44, 0x2 ;  /* 0x000000022c2c781a */ /* 0x000fc60000000000 */
[----:B------:R0:W2:Y:S01]  /*6980*/  @!P1 LDG.E.U16 R21, [R10.64] ;  /* 0x000000060a159981 */ /* 0x0000a2000c1e1500 */
[----:B------:R-:W-:-:S04]  /*6990*/  LOP3.LUT R44, R44, 0x1c, RZ, 0xfc, !PT ;  /* 0x0000001c2c2c7812 */ /* 0x000fc800078efcff */
[----:B------:R-:W-:Y:S02]  /*69a0*/  ISETP.GE.AND P1, PT, R44, UR4, PT ;  /* 0x000000042c007c0c */ /* 0x000fe4000bf26270 */
[----:B------:R-:W-:-:S04]  /*69b0*/  SHF.R.U32.HI R44, RZ, 0x7, R45 ;  /* 0x00000007ff2c7819 */ /* 0x000fc8000001162d */
[----:B------:R-:W-:Y:S02]  /*69c0*/  SGXT.U32 R44, R44, 0x2 ;  /* 0x000000022c2c781a */ /* 0x000fe40000000000 */
[----:B------:R-:W-:Y:S02]  /*69d0*/  SGXT.U32 R13, R13, 0x2 ;  /* 0x000000020d0d781a */ /* 0x000fe40000000000 */
[----:B------:R-:W-:Y:S02]  /*69e0*/  LOP3.LUT R44, R44, 0x30, RZ, 0xfc, !PT ;  /* 0x000000302c2c7812 */ /* 0x000fe400078efcff */
[----:B------:R-:W-:Y:S02]  /*69f0*/  LOP3.LUT R13, R13, 0x24, RZ, 0xfc, !PT ;  /* 0x000000240d0d7812 */ /* 0x000fe400078efcff */
[----:B------:R-:W-:Y:S02]  /*6a00*/  ISETP.GE.AND P4, PT, R44, UR4, PT ;  /* 0x000000042c007c0c */ /* 0x000fe4000bf86270 */
[----:B------:R-:W-:Y:S01]  /*6a10*/  LOP3.LUT R12, R12, 0x2c, RZ, 0xfc, !PT ;  /* 0x0000002c0c0c7812 */ /* 0x000fe200078efcff */
[----:B------:R-:W0:Y:S01]  /*6a20*/  S2R R44, SR_TID.X ;  /* 0x00000000002c7919 */ /* 0x000e220000002100 */
[----:B------:R-:W-:-:S02]  /*6a30*/  ISETP.GE.AND P2, PT, R13, UR4, PT ;  /* 0x000000040d007c0c */ /* 0x000fc4000bf46270 */
[----:B------:R-:W-:Y:S02]  /*6a40*/  ISETP.GE.AND P3, PT, R12, UR4, PT ;  /* 0x000000040c007c0c */ /* 0x000fe4000bf66270 */
[--C-:B------:R-:W-:Y:S02]  /*6a50*/  SHF.R.U32.HI R12, RZ, 0x7, R45.reuse ;  /* 0x00000007ff0c7819 */ /* 0x100fe4000001162d */
[--C-:B------:R-:W-:Y:S02]  /*6a60*/  SHF.R.U32.HI R13, RZ, 0x7, R45.reuse ;  /* 0x00000007ff0d7819 */ /* 0x100fe4000001162d */
[----:B------:R-:W-:-:S04]  /*6a70*/  SHF.R.U32.HI R45, RZ, 0x7, R45 ;  /* 0x00000007ff2d7819 */ /* 0x000fc8000001162d */
[----:B------:R-:W-:-:S04]  /*6a80*/  SGXT.U32 R45, R45, 0x2 ;  /* 0x000000022d2d781a */ /* 0x000fc80000000000 */
[----:B------:R-:W-:-:S05]  /*6a90*/  LOP3.LUT R45, R45, 0x14, RZ, 0xfc, !PT ;  /* 0x000000142d2d7812 */ /* 0x000fca00078efcff */
[----:B------:R-:W-:-:S04]  /*6aa0*/  IMAD R45, R45, c[0x0][0x188], RZ ;  /* 0x000062002d2d7a24 */ /* 0x000fc800078e02ff */
[----:B-1----:R-:W-:Y:S01]  /*6ab0*/  IMAD.WIDE R8, R45, 0x2, R4 ;  /* 0x000000022d087825 */ /* 0x002fe200078e0204 */
[----:B0-----:R-:W-:-:S04]  /*6ac0*/  SHF.R.U32.HI R45, RZ, 0x7, R44 ;  /* 0x00000007ff2d7819 */ /* 0x001fc8000001162c */
[----:B------:R-:W-:Y:S02]  /*6ad0*/  SGXT.U32 R45, R45, 0x2 ;  /* 0x000000022d2d781a */ /* 0x000fe40000000000 */
[----:B------:R-:W-:Y:S02]  /*6ae0*/  PRMT R7, RZ, 0x7610, R7 ;  /* 0x00007610ff077816 */ /* 0x000fe40000000007 */
[----:B------:R-:W-:Y:S02]  /*6af0*/  LOP3.LUT R45, R45, 0x2c, RZ, 0xfc, !PT ;  /* 0x0000002c2d2d7812 */ /* 0x000fe400078efcff */
[----:B------:R-:W-:Y:S02]  /*6b00*/  SGXT.U32 R13, R13, 0x2 ;  /* 0x000000020d0d781a */ /* 0x000fe40000000000 */
[----:B------:R0:W2:Y:S01]  /*6b10*/  @!P0 LDG.E.U16 R7, [R8.64] ;  /* 0x0000000608078981 */ /* 0x0000a2000c1e1500 */
[----:B------:R-:W-:Y:S01]  /*6b20*/  IMAD R45, R45, c[0x0][0x188], RZ ;  /* 0x000062002d2d7a24 */ /* 0x000fe200078e02ff */
[----:B------:R-:W-:-:S02]  /*6b30*/  LOP3.LUT R13, R13, 0x1c, RZ, 0xfc, !PT ;  /* 0x0000001c0d0d7812 */ /* 0x000fc400078efcff */
[----:B------:R-:W-:-:S03]  /*6b40*/  PRMT R6, RZ, 0x7610, R6 ;  /* 0x00007610ff067816 */ /* 0x000fc60000000006 */
[----:B------:R-:W-:Y:S02]  /*6b50*/  IMAD R13, R13, c[0x0][0x188], RZ ;  /* 0x000062000d0d7a24 */ /* 0x000fe400078e02ff */
[----:B0-----:R-:W-:Y:S01]  /*6b60*/  IMAD.WIDE R8, R45, 0x2, R4 ;  /* 0x000000022d087825 */ /* 0x001fe200078e0204 */
[----:B------:R-:W-:Y:S02]  /*6b70*/  SHF.R.U32.HI R45, RZ, 0x7, R44 ;  /* 0x00000007ff2d7819 */ /* 0x000fe4000001162c */
[----:B------:R-:W-:Y:S02]  /*6b80*/  SGXT.U32 R12, R12, 0x2 ;  /* 0x000000020c0c781a */ /* 0x000fe40000000000 */
[----:B------:R-:W-:Y:S01]  /*6b90*/  SGXT.U32 R45, R45, 0x2 ;  /* 0x000000022d2d781a */ /* 0x000fe20000000000 */
[----:B------:R-:W-:Y:S01]  /*6ba0*/  IMAD.WIDE R10, R13, 0x2, R4 ;  /* 0x000000020d0a7825 */ /* 0x000fe200078e0204 */
[----:B------:R-:W-:Y:S01]  /*6bb0*/  LOP3.LUT R12, R12, 0x24, RZ, 0xfc, !PT ;  /* 0x000000240c0c7812 */ /* 0x000fe200078efcff */
[----:B------:R0:W2:Y:S01]  /*6bc0*/  @!P3 LDG.E.U16 R19, [R8.64] ;  /* 0x000000060813b981 */ /* 0x0000a2000c1e1500 */
[----:B------:R-:W-:-:S03]  /*6bd0*/  LOP3.LUT R45, R45, 0x38, RZ, 0xfc, !PT ;  /* 0x000000382d2d7812 */ /* 0x000fc600078efcff */
[----:B------:R1:W2:Y:S01]  /*6be0*/  @!P1 LDG.E.U16 R6, [R10.64] ;  /* 0x000000060a069981 */ /* 0x0002a2000c1e1500 */
[----:B------:R-:W-:Y:S02]  /*6bf0*/  ISETP.GE.AND P1, PT, R45, UR4, PT ;  /* 0x000000042d007c0c */ /* 0x000fe4000bf26270 */
[----:B------:R-:W-:Y:S01]  /*6c00*/  SHF.R.U32.HI R45, RZ, 0x7, R44 ;  /* 0x00000007ff2d7819 */ /* 0x000fe2000001162c */
[----:B------:R-:W-:-:S03]  /*6c10*/  IMAD R12, R12, c[0x0][0x188], RZ ;  /* 0x000062000c0c7a24 */ /* 0x000fc600078e02ff */
[----:B------:R-:W-:Y:S01]  /*6c20*/  SGXT.U32 R45, R45, 0x2 ;  /* 0x000000022d2d781a */ /* 0x000fe20000000000 */
[----:B------:R-:W-:Y:S01]  /*6c30*/  IMAD.WIDE R12, R12, 0x2, R4 ;  /* 0x000000020c0c7825 */ /* 0x000fe200078e0204 */
[--C-:B------:R-:W-:Y:S02]  /*6c40*/  SHF.R.U32.HI R68, RZ, 0x7, R44.reuse ;  /* 0x00000007ff447819 */ /* 0x100fe4000001162c */
[----:B------:R-:W-:Y:S02]  /*6c50*/  SHF.R.U32.HI R69, RZ, 0x7, R44 ;  /* 0x00000007ff457819 */ /* 0x000fe4000001162c */
[----:B------:R-:W-:Y:S01]  /*6c60*/  LOP3.LUT R45, R45, 0x40, RZ, 0xfc, !PT ;  /* 0x000000402d2d7812 */ /* 0x000fe200078efcff */
[----:B------:R0:W2:Y:S01]  /*6c70*/  @!P2 LDG.E.U16 R20, [R12.64] ;  /* 0x000000060c14a981 */ /* 0x0000a2000c1e1500 */
[----:B------:R-:W-:Y:S02]  /*6c80*/  SGXT.U32 R68, R68, 0x2 ;  /* 0x000000024444781a */ /* 0x000fe40000000000 */
[----:B------:R-:W-:-:S02]  /*6c90*/  SGXT.U32 R69, R69, 0x2 ;  /* 0x000000024545781a */ /* 0x000fc40000000000 */
[----:B------:R-:W-:Y:S02]  /*6ca0*/  ISETP.GE.AND P2, PT, R45, UR4, PT ;  /* 0x000000042d007c0c */ /* 0x000fe4000bf46270 */
[----:B------:R-:W-:Y:S02]  /*6cb0*/  SHF.R.U32.HI R45, RZ, 0x7, R44 ;  /* 0x00000007ff2d7819 */ /* 0x000fe4000001162c */
[----:B------:R-:W-:Y:S02]  /*6cc0*/  LOP3.LUT R69, R69, 0x30, RZ, 0xfc, !PT ;  /* 0x0000003045457812 */ /* 0x000fe400078efcff */
[----:B------:R-:W-:Y:S02]  /*6cd0*/  LOP3.LUT R68, R68, 0x34, RZ, 0xfc, !PT ;  /* 0x0000003444447812 */ /* 0x000fe400078efcff */
[----:B------:R-:W-:Y:S01]  /*6ce0*/  SGXT.U32 R45, R45, 0x2 ;  /* 0x000000022d2d781a */ /* 0x000fe20000000000 */
[----:B------:R-:W-:Y:S01]  /*6cf0*/  IMAD R69, R69, c[0x0][0x188], RZ ;  /* 0x0000620045457a24 */ /* 0x000fe200078e02ff */
[----:B------:R-:W-:-:S02]  /*6d00*/  ISETP.GE.AND P0, PT, R68, UR4, PT ;  /* 0x0000000444007c0c */ /* 0x000fc4000bf06270 */
[----:B------:R-:W-:Y:S02]  /*6d10*/  SHF.R.U32.HI R68, RZ, 0x7, R44 ;  /* 0x00000007ff447819 */ /* 0x000fe4000001162c */
[----:B------:R-:W-:Y:S01]  /*6d20*/  LOP3.LUT R45, R45, 0x38, RZ, 0xfc, !PT ;  /* 0x000000382d2d7812 */ /* 0x000fe200078efcff */
[----:B-1----:R-:W-:Y:S01]  /*6d30*/  IMAD.WIDE R10, R69, 0x2, R4 ;  /* 0x00000002450a7825 */ /* 0x002fe200078e0204 */
[----:B------:R-:W-:-:S03]  /*6d40*/  SGXT.U32 R68, R68, 0x2 ;  /* 0x000000024444781a */ /* 0x000fc60000000000 */
[----:B------:R-:W-:Y:S01]  /*6d50*/  IMAD R45, R45, c[0x0][0x188], RZ ;  /* 0x000062002d2d7a24 */ /* 0x000fe200078e02ff */
[----:B------:R-:W-:Y:S01]  /*6d60*/  LOP3.LUT R68, R68, 0x34, RZ, 0xfc, !PT ;  /* 0x0000003444447812 */ /* 0x000fe200078efcff */
[----:B------:R1:W2:Y:S04]  /*6d70*/  @!P4 LDG.E.U16 R46, [R10.64] ;  /* 0x000000060a2ec981 */ /* 0x0002a8000c1e1500 */
[----:B------:R-:W-:Y:S02]  /*6d80*/  IMAD R68, R68, c[0x0][0x188], RZ ;  /* 0x0000620044447a24 */ /* 0x000fe400078e02ff */
[----:B-1----:R-:W-:Y:S01]  /*6d90*/  IMAD.WIDE R10, R45, 0x2, R4 ;  /* 0x000000022d0a7825 */ /* 0x002fe200078e0204 */
[----:B------:R-:W-:-:S04]  /*6da0*/  SHF.R.U32.HI R45, RZ, 0x7, R44 ;  /* 0x00000007ff2d7819 */ /* 0x000fc8000001162c */
[----:B------:R-:W-:Y:S01]  /*6db0*/  SGXT.U32 R45, R45, 0x2 ;  /* 0x000000022d2d781a */ /* 0x000fe20000000000 */
[----:B0-----:R-:W-:Y:S01]  /*6dc0*/  IMAD.WIDE R8, R68, 0x2, R4 ;  /* 0x0000000244087825 */ /* 0x001fe200078e0204 */
[----:B------:R0:W2:Y:S02]  /*6dd0*/  @!P1 LDG.E.U16 R35, [R10.64] ;  /* 0x000000060a239981 */ /* 0x0000a4000c1e1500 */
[----:B------:R-:W-:Y:S02]  /*6de0*/  LOP3.LUT R45, R45, 0x3c, RZ, 0xfc, !PT ;  /* 0x0000003c2d2d7812 */ /* 0x000fe400078efcff */
[----:B------:R1:W2:Y:S02]  /*6df0*/  @!P0 LDG.E.U16 R18, [R8.64] ;  /* 0x0000000608128981 */ /* 0x0002a4000c1e1500 */
[----:B------:R-:W-:Y:S02]  /*6e00*/  ISETP.GE.AND P0, PT, R45, UR4, PT ;  /* 0x000000042d007c0c */ /* 0x000fe4000bf06270 */
[----:B------:R-:W-:-:S04]  /*6e10*/  SHF.R.U32.HI R45, RZ, 0x7, R44 ;  /* 0x00000007ff2d7819 */ /* 0x000fc8000001162c */
[----:B------:R-:W-:-:S04]  /*6e20*/  SGXT.U32 R45, R45, 0x2 ;  /* 0x000000022d2d781a */ /* 0x000fc80000000000 */
[----:B------:R-:W-:-:S05]  /*6e30*/  LOP3.LUT R45, R45, 0x40, RZ, 0xfc, !PT ;  /* 0x000000402d2d7812 */ /* 0x000fca00078efcff */
[----:B------:R-:W-:-:S04]  /*6e40*/  IMAD R45, R45, c[0x0][0x188], RZ ;  /* 0x000062002d2d7a24 */ /* 0x000fc800078e02ff */
[----:B-1----:R-:W-:Y:S02]  /*6e50*/  IMAD.WIDE R8, R45, 0x2, R4 ;  /* 0x000000022d087825 */ /* 0x002fe400078e0204 */
[----:B------:R-:W1:Y:S01]  /*6e60*/  S2R R45, SR_TID.X ;  /* 0x00000000002d7919 */ /* 0x000e620000002100 */
[----:B------:R-:W-:-:S03]  /*6e70*/  SHF.R.U32.HI R44, RZ, 0x7, R44 ;  /* 0x00000007ff2c7819 */ /* 0x000fc6000001162c */
[----:B------:R0:W2:Y:S01]  /*6e80*/  @!P2 LDG.E.U16 R34, [R8.64] ;  /* 0x000000060822a981 */ /* 0x0000a2000c1e1500 */
[----:B------:R-:W-:-:S04]  /*6e90*/  SGXT.U32 R44, R44, 0x2 ;  /* 0x000000022c2c781a */ /* 0x000fc80000000000 */
[----:B------:R-:W-:-:S04]  /*6ea0*/  LOP3.LUT R44, R44, 0x48, RZ, 0xfc, !PT ;  /* 0x000000482c2c7812 */ /* 0x000fc800078efcff */
[----:B------:R-:W-:Y:S02]  /*6eb0*/  ISETP.GE.AND P1, PT, R44, UR4, PT ;  /* 0x000000042c007c0c */ /* 0x000fe4000bf26270 */
[----:B-1----:R-:W-:-:S04]  /*6ec0*/  SHF.R.U32.HI R44, RZ, 0x7, R45 ;  /* 0x00000007ff2c7819 */ /* 0x002fc8000001162d */
[----:B------:R-:W-:-:S04]  /*6ed0*/  SGXT.U32 R44, R44, 0x2 ;  /* 0x000000022c2c781a */ /* 0x000fc80000000000 */
[----:B------:R-:W-:-:S05]  /*6ee0*/  LOP3.LUT R44, R44, 0x3c, RZ, 0xfc, !PT ;  /* 0x0000003c2c2c7812 */ /* 0x000fca00078efcff */
[----:B------:R-:W-:-:S04]  /*6ef0*/  IMAD R44, R44, c[0x0][0x188], RZ ;  /* 0x000062002c2c7a24 */ /* 0x000fc800078e02ff */
[----:B0-----:R-:W-:Y:S02]  /*6f00*/  IMAD.WIDE R8, R44, 0x2, R4 ;  /* 0x000000022c087825 */ /* 0x001fe400078e0204 */
[----:B------:R-:W0:Y:S01]  /*6f10*/  S2R R44, SR_TID.X ;  /* 0x00000000002c7919 */ /* 0x000e220000002100 */
[----:B------:R-:W-:-:S03]  /*6f20*/  SHF.R.U32.HI R45, RZ, 0x7, R45 ;  /* 0x00000007ff2d7819 */ /* 0x000fc6000001162d */
[----:B------:R1:W2:Y:S01]  /*6f30*/  @!P0 LDG.E.U16 R17, [R8.64] ;  /* 0x0000000608118981 */ /* 0x0002a2000c1e1500 */
[----:B------:R-:W-:-:S04]  /*6f40*/  SGXT.U32 R45, R45, 0x2 ;  /* 0x000000022d2d781a */ /* 0x000fc80000000000 */
[----:B------:R-:W-:-:S04]  /*6f50*/  LOP3.LUT R45, R45, 0x50, RZ, 0xfc, !PT ;  /* 0x000000502d2d7812 */ /* 0x000fc800078efcff */
[----:B------:R-:W-:Y:S02]  /*6f60*/  ISETP.GE.AND P2, PT, R45, UR4, PT ;  /* 0x000000042d007c0c */ /* 0x000fe4000bf46270 */
[----:B0-----:R-:W-:-:S04]  /*6f70*/  SHF.R.U32.HI R45, RZ, 0x7, R44 ;  /* 0x00000007ff2d7819 */ /* 0x001fc8000001162c */
[----:B------:R-:W-:-:S04]  /*6f80*/  SGXT.U32 R45, R45, 0x2 ;  /* 0x000000022d2d781a */ /* 0x000fc80000000000 */
[----:B------:R-:W-:-:S05]  /*6f90*/  LOP3.LUT R45, R45, 0x48, RZ, 0xfc, !PT ;  /* 0x000000482d2d7812 */ /* 0x000fca00078efcff */
[----:B------:R-:W-:-:S04]  /*6fa0*/  IMAD R45, R45, c[0x0][0x188], RZ ;  /* 0x000062002d2d7a24 */ /* 0x000fc800078e02ff */
[----:B-1----:R-:W-:Y:S02]  /*6fb0*/  IMAD.WIDE R8, R45, 0x2, R4 ;  /* 0x000000022d087825 */ /* 0x002fe400078e0204 */
        /* <DEDUP_REMOVED lines=57> */
[----:B------:R1:W3:Y:S01]  /*7350*/  @!P0 LDG.E.U16 R107, [R8.64] ;  /* 0x00000006086b8981 */ /* 0x0002e2000c1e1500 */
        /* <DEDUP_REMOVED lines=64> */
[----:B------:R-:W-:-:S06]  /*7760*/  PRMT R15, RZ, 0x7610, R15 ;  /* 0x00007610ff0f7816 */ /* 0x000fcc000000000f */
[----:B------:R1:W3:Y:S01]  /*7770*/  @!P1 LDG.E.U16 R15, [R8.64] ;  /* 0x00000006080f9981 */ /* 0x0002e2000c1e1500 */
[----:B0-----:R-:W-:Y:S02]  /*7780*/  SHF.R.U32.HI R68, RZ, 0x7, R44 ;  /* 0x00000007ff447819 */ /* 0x001fe4000001162c */
[----:B------:R-:W-:Y:S01]  /*7790*/  SHF.R.U32.HI R45, RZ, 0x7, R45 ;  /* 0x00000007ff2d7819 */ /* 0x000fe2000001162d */
[----:B------:R-:W3:Y:S01]  /*77a0*/  LDL R44, [R1+0x12c] ;  /* 0x00012c00012c7983 */ /* 0x000ee20000100800 */
[----:B------:R-:W-:-:S04]  /*77b0*/  SGXT.U32 R68, R68, 0x2 ;  /* 0x000000024444781a */ /* 0x000fc80000000000 */
[----:B------:R-:W-:-:S05]  /*77c0*/  LOP3.LUT R68, R68, 0x6c, RZ, 0xfc, !PT ;  /* 0x0000006c44447812 */ /* 0x000fca00078efcff */
[----:B------:R-:W-:-:S04]  /*77d0*/  IMAD R68, R68, c[0x0][0x188], RZ ;  /* 0x0000620044447a24 */ /* 0x000fc800078e02ff */
[----:B-1----:R-:W-:Y:S01]  /*77e0*/  IMAD.WIDE R8, R68, 0x2, R4 ;  /* 0x0000000244087825 */ /* 0x002fe200078e0204 */
[----:B--2---:R-:W-:-:S04]  /*77f0*/  SHF.R.U32.HI R68, RZ, 0x7, R81 ;  /* 0x00000007ff447819 */ /* 0x004fc80000011651 */
[----:B------:R-:W-:Y:S02]  /*7800*/  SGXT.U32 R68, R68, 0x2 ;  /* 0x000000024444781a */ /* 0x000fe40000000000 */
[----:B------:R-:W-:Y:S02]  /*7810*/  PRMT R14, RZ, 0x7610, R14 ;  /* 0x00007610ff0e7816 */ /* 0x000fe4000000000e */
[----:B------:R-:W-:Y:S02]  /*7820*/  LOP3.LUT R68, R68, 0x74, RZ, 0xfc, !PT ;  /* 0x0000007444447812 */ /* 0x000fe400078efcff */
[----:B------:R-:W-:Y:S02]  /*7830*/  SGXT.U32 R45, R45, 0x2 ;  /* 0x000000022d2d781a */ /* 0x000fe40000000000 */
[----:B------:R-:W-:Y:S01]  /*7840*/  SHF.R.U32.HI R69, RZ, 0x7, R81 ;  /* 0x00000007ff457819 */ /* 0x000fe20000011651 */
[----:B------:R-:W-:Y:S01]  /*7850*/  IMAD R68, R68, c[0x0][0x188], RZ ;  /* 0x0000620044447a24 */ /* 0x000fe200078e02ff */
[----:B------:R-:W-:Y:S01]  /*7860*/  LOP3.LUT R45, R45, 0x74, RZ, 0xfc, !PT ;  /* 0x000000742d2d7812 */ /* 0x000fe200078efcff */
[----:B------:R0:W2:Y:S01]  /*7870*/  @!P0 LDG.E.U16 R14, [R8.64] ;  /* 0x00000006080e8981 */ /* 0x0000a2000c1e1500 */
[----:B------:R-:W-:-:S02]  /*7880*/  SGXT.U32 R69, R69, 0x2 ;  /* 0x000000024545781a */ /* 0x000fc40000000000 */
[----:B------:R-:W-:Y:S02]  /*7890*/  ISETP.GE.AND P1, PT, R45, UR4, PT ;  /* 0x000000042d007c0c */ /* 0x000fe4000bf26270 */
[----:B------:R-:W2:Y:S01]  /*78a0*/  LDL R45, [R1+0x6c] ;  /* 0x00006c00012d7983 */ /* 0x000ea20000100800 */
[----:B------:R-:W-:Y:S01]  /*78b0*/  LOP3.LUT R69, R69, 0x7c, RZ, 0xfc, !PT ;  /* 0x0000007c45457812 */ /* 0x000fe200078efcff */
[----:B0-----:R-:W-:Y:S01]  /*78c0*/  IMAD.WIDE R8, R68, 0x2, R4 ;  /* 0x0000000244087825 */ /* 0x001fe200078e0204 */
[----:B------:R-:W-:-:S04]  /*78d0*/  SHF.R.U32.HI R68, RZ, 0x7, R81 ;  /* 0x00000007ff447819 */ /* 0x000fc80000011651 */
[----:B------:R-:W-:Y:S02]  /*78e0*/  SGXT.U32 R68, R68, 0x2 ;  /* 0x000000024444781a */ /* 0x000fe40000000000 */
[----:B------:R-:W-:Y:S02]  /*78f0*/  ISETP.GE.AND P0, PT, R69, UR4, PT ;  /* 0x0000000445007c0c */ /* 0x000fe4000bf06270 */
[----:B------:R-:W-:Y:S01]  /*7900*/  LOP3.LUT R68, R68, 0x7c, RZ, 0xfc, !PT ;  /* 0x0000007c44447812 */ /* 0x000fe200078efcff */
[----:B------:R-:W3:Y:S01]  /*7910*/  LDL.LU R69, [R1+0x1c4] ;  /* 0x0001c40001457983 */ /* 0x000ee20000300800 */
[----:B------:R-:W-:-:S03]  /*7920*/  PRMT R13, RZ, 0x7610, R13 ;  /* 0x00007610ff0d7816 */ /* 0x000fc6000000000d */
[----:B------:R-:W-:Y:S01]  /*7930*/  IMAD R68, R68, c[0x0][0x188], RZ ;  /* 0x0000620044447a24 */ /* 0x000fe200078e02ff */
[----:B------:R-:W-:Y:S02]  /*7940*/  PRMT R12, RZ, 0x7610, R12 ;  /* 0x00007610ff0c7816 */ /* 0x000fe4000000000c */
[----:B------:R0:W4:Y:S01]  /*7950*/  @!P1 LDG.E.U16 R13, [R8.64] ;  /* 0x00000006080d9981 */ /* 0x000122000c1e1500 */
[----:B------:R-:W-:Y:S01]  /*7960*/  LOP3.LUT R70, R81, 0x7f, RZ, 0xc0, !PT ;  /* 0x0000007f51467812 */ /* 0x000fe200078ec0ff */
[----:B0-----:R-:W-:Y:S02]  /*7970*/  IMAD.WIDE R8, R68, 0x2, R4 ;  /* 0x0000000244087825 */ /* 0x001fe400078e0204 */
[----:B------:R-:W4:Y:S04]  /*7980*/  LDL.LU R68, [R1+0x1bc] ;  /* 0x0001bc0001447983 */ /* 0x000f280000300800 */
[----:B------:R0:W-:Y:S04]  /*7990*/  STL [R1+0x324], R4 ;  /* 0x0003240401007387 */ /* 0x0001e80000100800 */
[----:B------:R1:W5:Y:S01]  /*79a0*/  @!P0 LDG.E.U16 R12, [R8.64] ;  /* 0x00000006080c8981 */ /* 0x000362000c1e1500 */
[----:B------:R-:W-:-:S03]  /*79b0*/  ISETP.GE.AND P0, PT, R70, UR4, PT ;  /* 0x0000000446007c0c */ /* 0x000fc6000bf06270 */
[----:B------:R0:W-:Y:S04]  /*79c0*/  STL [R1+0x320], R5 ;  /* 0x0003200501007387 */ /* 0x0001e80000100800 */
[----:B------:R-:W5:Y:S04]  /*79d0*/  LDL R70, [R1+0x1ac] ;  /* 0x0001ac0001467983 */ /* 0x000f680000100800 */
[----:B------:R-:W5:Y:S04]  /*79e0*/  LDL.LU R76, [R1+0x124] ;  /* 0x00012400014c7983 */ /* 0x000f680000300800 */
[----:B------:R-:W5:Y:S04]  /*79f0*/  LDL.LU R77, [R1+0x68] ;  /* 0x00006800014d7983 */ /* 0x000f680000300800 */
[----:B------:R-:W5:Y:S04]  /*7a00*/  LDL.LU R78, [R1+0x11c] ;  /* 0x00011c00014e7983 */ /* 0x000f680000300800 */
[----:B0-----:R-:W5:Y:S04]  /*7a10*/  LDL.LU R4, [R1+0x1fc] ;  /* 0x0001fc0001047983 */ /* 0x001f680000300800 */
[----:B------:R-:W5:Y:S04]  /*7a20*/  LDL.LU R5, [R1+0x118] ;  /* 0x0001180001057983 */ /* 0x000f680000300800 */
[----:B------:R-:W5:Y:S04]  /*7a30*/  LDL.LU R125, [R1+0x1b0] ;  /* 0x0001b000017d7983 */ /* 0x000f680000300800 */
[----:B------:R-:W-:Y:S01]  /*7a40*/  BAR.SYNC.DEFER_BLOCKING 0x0 ;  /* 0x0000000000007b1d */ /* 0x000fe20000010000 */
[----:B-1----:R-:W-:-:S02]  /*7a50*/  IADD3 R8, P1, R71, R3, RZ ;  /* 0x0000000347087210 */ /* 0x002fc40007f3e0ff */
[----:B------:R-:W-:Y:S02]  /*7a60*/  PRMT R122, RZ, 0x7610, R122 ;  /* 0x00007610ff7a7816 */ /* 0x000fe4000000007a */
[----:B------:R-:W-:Y:S01]  /*7a70*/  PRMT R11, RZ, 0x7610, R11 ;  /* 0x00007610ff0b7816 */ /* 0x000fe2000000000b */
[----:B------:R-:W5:Y:S01]  /*7a80*/  LDL R71, [R1+0x108] ;  /* 0x0001080001477983 */ /* 0x000f620000100800 */
[----:B------:R-:W-:Y:S01]  /*7a90*/  PRMT R10, RZ, 0x7610, R10 ;  /* 0x00007610ff0a7816 */ /* 0x000fe2000000000a */
[----:B--2---:R-:W-:-:S05]  /*7aa0*/  IMAD.X R9, R45, 0x1, R2, P1 ;  /* 0x000000012d097824 */ /* 0x004fca00008e0602 */
[----:B------:R3:W2:Y:S02]  /*7ab0*/  @!P0 LDG.E.U16 R122, [R8.64] ;  /* 0x00000006087a8981 */ /* 0x0006a4000c1e1500 */
[----:B---3--:R-:W-:-:S05]  /*7ac0*/  IADD3 R8, P1, R69, R3, RZ ;  /* 0x0000000345087210 */ /* 0x008fca0007f3e0ff */
[----:B------:R-:W-:-:S05]  /*7ad0*/  IMAD.X R9, R44, 0x1, R2, P1 ;  /* 0x000000012c097824 */ /* 0x000fca00008e0602 */
[----:B------:R4:W3:Y:S02]  /*7ae0*/  @!P0 LDG.E.U16 R11, [R8.64] ;  /* 0x00000006080b8981 */ /* 0x0008e4000c1e1500 */
[----:B----4-:R-:W-:-:S05]  /*7af0*/  IADD3 R8, P1, R68, R3, RZ ;  /* 0x0000000344087210 */ /* 0x010fca0007f3e0ff */
[----:B-----5:R-:W-:-:S05]  /*7b00*/  IMAD.X R9, R76, 0x1, R2, P1 ;  /* 0x000000014c097824 */ /* 0x020fca00008e0602 */
[----:B------:R0:W4:Y:S01]  /*7b10*/  @!P0 LDG.E.U16 R10, [R8.64] ;  /* 0x00000006080a8981 */ /* 0x000122000c1e1500 */
[----:B------:R-:W-:-:S05]  /*7b20*/  IADD3 R44, P1, R78, R3, RZ ;  /* 0x000000034e2c7210 */ /* 0x000fca0007f3e0ff */
[--C-:B------:R-:W-:Y:S01]  /*7b30*/  IMAD.X R45, R77, 0x1, R2.reuse, P1 ;  /* 0x000000014d2d7824 */ /* 0x100fe200008e0602 */
[----:B0-----:R-:W-:Y:S01]  /*7b40*/  PRMT R9, RZ, 0x7610, R9 ;  /* 0x00007610ff097816 */ /* 0x001fe20000000009 */
[----:B------:R0:W-:Y:S05]  /*7b50*/  STL [R1+0x328], R125 ;  /* 0x0003287d01007387 */ /* 0x0001ea0000100800 */
[----:B------:R1:W5:Y:S02]  /*7b60*/  @!P0 LDG.E.U16 R9, [R44.64] ;  /* 0x000000062c098981 */ /* 0x000364000c1e1500 */
[----:B-1----:R-:W-:Y:S02]  /*7b70*/  IADD3 R44, P1, R125, R3, RZ ;  /* 0x000000037d2c7210 */ /* 0x002fe40007f3e0ff */
[----:B0-----:R-:W2:Y:S03]  /*7b80*/  LDL.LU R125, [R1+0x10c] ;  /* 0x00010c00017d7983 */ /* 0x001ea60000300800 */
[----:B------:R-:W-:Y:S01]  /*7b90*/  IMAD.X R45, R5, 0x1, R2, P1 ;  /* 0x00000001052d7824 */ /* 0x000fe200008e0602 */
[----:B------:R0:W-:Y:S04]  /*7ba0*/  STL [R1+0x32c], R5 ;  /* 0x00032c0501007387 */ /* 0x0001e80000100800 */
[----:B0-----:R-:W3:Y:S01]  /*7bb0*/  LDL.LU R5, [R1+0x60] ;  /* 0x0000600001057983 */ /* 0x001ee20000300800 */
[----:B------:R-:W-:-:S03]  /*7bc0*/  PRMT R8, RZ, 0x7610, R8 ;  /* 0x00007610ff087816 */ /* 0x000fc60000000008 */
[----:B------:R0:W-:Y:S04]  /*7bd0*/  STL [R1+0x330], R4 ;  /* 0x0003300401007387 */ /* 0x0001e80000100800 */
[----:B------:R1:W4:Y:S02]  /*7be0*/  @!P0 LDG.E.U16 R8, [R44.64] ;  /* 0x000000062c088981 */ /* 0x000324000c1e1500 */
[----:B-1----:R-:W-:Y:S02]  /*7bf0*/  IADD3 R44, P1, R4, R3, RZ ;  /* 0x00000003042c7210 */ /* 0x002fe40007f3e0ff */
[----:B0-----:R-:W4:Y:S01]  /*7c00*/  LDL.LU R4, [R1+0x1a0] ;  /* 0x0001a00001047983 */ /* 0x001f220000300800 */
[----:B------:R-:W-:Y:S02]  /*7c10*/  PRMT R109, RZ, 0x7610, R109 ;  /* 0x00007610ff6d7816 */ /* 0x000fe4000000006d */
[----:B------:R-:W-:-:S02]  /*7c20*/  IMAD.X R45, R70, 0x1, R2, P1 ;  /* 0x00000001462d7824 */ /* 0x000fc400008e0602 */
[----:B------:R-:W5:Y:S04]  /*7c30*/  LDL R70, [R1+0x54] ;  /* 0x0000540001467983 */ /* 0x000f680000100800 */
[----:B------:R2:W5:Y:S01]  /*7c40*/  @!P0 LDG.E.U16 R109, [R44.64] ;  /* 0x000000062c6d8981 */ /* 0x000562000c1e1500 */
[----:B------:R-:W-:Y:S02]  /*7c50*/  PRMT R119, RZ, 0x7610, R119 ;  /* 0x00007610ff777816 */ /* 0x000fe40000000077 */
[----:B--2---:R-:W-:Y:S01]  /*7c60*/  IADD3 R44, P1, R125, R3, RZ ;  /* 0x000000037d2c7210 */ /* 0x004fe20007f3e0ff */
[----:B------:R0:W-:Y:S04]  /*7c70*/  STL [R1+0x334], R125 ;  /* 0x0003347d01007387 */ /* 0x0001e80000100800 */
[----:B0-----:R-:W2:Y:S01]  /*7c80*/  LDL.LU R125, [R1+0x19c] ;  /* 0x00019c00017d7983 */ /* 0x001ea20000300800 */
[----:B---3--:R-:W-:-:S03]  /*7c90*/  IMAD.X R45, R5, 0x1, R2, P1 ;  /* 0x00000001052d7824 */ /* 0x008fc600008e0602 */
[----:B------:R0:W-:Y:S04]  /*7ca0*/  STL [R1+0x338], R5 ;  /* 0x0003380501007387 */ /* 0x0001e80000100800 */
[----:B------:R4:W3:Y:S04]  /*7cb0*/  @!P0 LDG.E.U16 R119, [R44.64] ;  /* 0x000000062c778981 */ /* 0x0008e8000c1e1500 */
[----:B0-----:R-:W3:Y:S01]  /*7cc0*/  LDL.LU R5, [R1+0x100] ;  /* 0x0001000001057983 */ /* 0x001ee20000300800 */
[----:B----4-:R-:W-:-:S03]  /*7cd0*/  IADD3 R44, P1, R4, R3, RZ ;  /* 0x00000003042c7210 */ /* 0x010fc60007f3e0ff */
[----:B------:R0:W-:Y:S04]  /*7ce0*/  STL [R1+0x33c], R4 ;  /* 0x00033c0401007387 */ /* 0x0001e80000100800 */
[----:B0-----:R-:W4:Y:S01]  /*7cf0*/  LDL.LU R4, [R1+0xf8] ;  /* 0x0000f80001047983 */ /* 0x001f220000300800 */
[----:B------:R-:W-:Y:S01]  /*7d00*/  PRMT R118, RZ, 0x7610, R118 ;  /* 0x00007610ff767816 */ /* 0x000fe20000000076 */
[----:B------:R-:W-:Y:S02]  /*7d10*/  IMAD.X R45, R71, 0x1, R2, P1 ;  /* 0x00000001472d7824 */ /* 0x000fe400008e0602 */
[----:B------:R-:W5:Y:S04]  /*7d20*/  LDL R71, [R1+0xec] ;  /* 0x0000ec0001477983 */ /* 0x000f680000100800 */
[----:B------:R2:W5:Y:S01]  /*7d30*/  @!P0 LDG.E.U16 R118, [R44.64] ;  /* 0x000000062c768981 */ /* 0x000562000c1e1500 */
[----:B------:R-:W-:-:S02]  /*7d40*/  PRMT R117, RZ, 0x7610, R117 ;  /* 0x00007610ff757816 */ /* 0x000fc40000000075 */
        /* <DEDUP_REMOVED lines=11> */
[----:B-----5:R-:W-:Y:S02]  /*7e00*/  IMAD.X R45, R70, 0x1, R2, P1 ;  /* 0x00000001462d7824 */ /* 0x020fe400008e0602 */
[----:B------:R-:W5:Y:S04]  /*7e10*/  LDL R82, [R1+0xdc] ;  /* 0x0000dc0001527983 */ /* 0x000f680000100800 */
        /* <DEDUP_REMOVED lines=9> */
[----:B0-----:R-:W3:Y:S04]  /*7eb0*/  LDL.LU R5, [R1+0x48] ;  /* 0x0000480001057983 */ /* 0x001ee80000300800 */
[----:B----4-:R0:W-:Y:S04]  /*7ec0*/  STL [R1+0x354], R4 ;  /* 0x0003540401007387 */ /* 0x0101e80000100800 */
[----:B------:R-:W4:Y:S01]  /*7ed0*/  LDL R81, [R1+0x188] ;  /* 0x0001880001517983 */ /* 0x000f220000100800 */
[----:B-1----:R-:W-:-:S03]  /*7ee0*/  IADD3 R44, P1, R4, R3, RZ ;  /* 0x00000003042c7210 */ /* 0x002fc60007f3e0ff */
[----:B------:R-:W4:Y:S02]  /*7ef0*/  LDL R79, [R1+0xd4] ;  /* 0x0000d400014f7983 */ /* 0x000f240000100800 */
[----:B------:R-:W-:Y:S02]  /*7f00*/  IMAD.X R45, R71, 0x1, R2, P1 ;  /* 0x00000001472d7824 */ /* 0x000fe400008e0602 */
[----:B------:R-:W4:Y:S01]  /*7f10*/  LDL R71, [R1+0xcc] ;  /* 0x0000cc0001477983 */ /* 0x000f220000100800 */
[----:B------:R-:W-:-:S03]  /*7f20*/  PRMT R114, RZ, 0x7610, R114 ;  /* 0x00007610ff727816 */ /* 0x000fc60000000072 */
[----:B------:R1:W-:Y:S04]  /*7f30*/  STS.U16 [R0+0x12000], R48 ;  /* 0x0120003000007388 */ /* 0x0003e80000000400 */
[----:B------:R2:W4:Y:S04]  /*7f40*/  @!P0 LDG.E.U16 R114, [R44.64] ;  /* 0x000000062c728981 */ /* 0x000528000c1e1500 */
[----:B0-----:R-:W4:Y:S01]  /*7f50*/  LDL.LU R4, [R1+0x4c] ;  /* 0x00004c0001047983 */ /* 0x001f220000300800 */
[----:B-1----:R-:W-:-:S03]  /*7f60*/  PRMT R48, RZ, 0x7610, R48 ;  /* 0x00007610ff307816 */ /* 0x002fc60000000030 */
[----:B------:R0:W-:Y:S02]  /*7f70*/  STS.U16 [R0+0x11800], R49 ;  /* 0x0118003100007388 */ /* 0x0001e40000000400 */
[----:B0-----:R-:W-:Y:S02]  /*7f80*/  PRMT R49, RZ, 0x7610, R49 ;  /* 0x00007610ff317816 */ /* 0x001fe40000000031 */
[----:B------:R-:W-:Y:S01]  /*7f90*/  STS.U16 [R0+0x14000], R34 ;  /* 0x0140002200007388 */ /* 0x000fe20000000400 */
[----:B--2---:R-:W-:-:S03]  /*7fa0*/  IADD3 R44, P1, R125, R3, RZ ;  /* 0x000000037d2c7210 */ /* 0x004fc60007f3e0ff */
[----:B------:R-:W-:Y:S02]  /*7fb0*/  STL [R1+0x358], R125 ;  /* 0x0003587d01007387 */ /* 0x000fe40000100800 */
[----:B---3--:R-:W-:Y:S02]  /*7fc0*/  IMAD.X R45, R5, 0x1, R2, P1 ;  /* 0x00000001052d7824 */ /* 0x008fe400008e0602 */
[----:B------:R0:W-:Y:S04]  /*7fd0*/  STL [R1+0x35c], R5 ;  /* 0x00035c0501007387 */ /* 0x0001e80000100800 */
[----:B------:R5:W2:Y:S04]  /*7fe0*/  @!P0 LDG.E.U16 R48, [R44.64] ;  /* 0x000000062c308981 */ /* 0x000aa8000c1e1500 */
[----:B------:R-:W3:Y:S04]  /*7ff0*/  LDL R124, [R1+0x38] ;  /* 0x00003800017c7983 */ /* 0x000ee80000100800 */
[----:B------:R-:W2:Y:S01]  /*8000*/  LDL R83, [R1+0x20] ;  /* 0x0000200001537983 */ /* 0x000ea20000100800 */
[----:B-----5:R-:W-:-:S03]  /*8010*/  IADD3 R44, P1, R82, R3, RZ ;  /* 0x00000003522c7210 */ /* 0x020fc60007f3e0ff */
[----:B------:R-:W5:Y:S02]  /*8020*/  LDL R82, [R1+0x1f0] ;  /* 0x0001f00001527983 */ /* 0x000f640000100800 */
[----:B------:R-:W-:Y:S02]  /*8030*/  IMAD.X R45, R70, 0x1, R2, P1 ;  /* 0x00000001462d7824 */ /* 0x000fe400008e0602 */
[----:B0-----:R-:W2:Y:S04]  /*8040*/  LDL R5, [R1+0x178] ;  /* 0x0001780001057983 */ /* 0x001ea80000100800 */
[----:B------:R-:W2:Y:S04]  /*8050*/  LDL R70, [R1+0xc4] ;  /* 0x0000c40001467983 */ /* 0x000ea80000100800 */
[----:B------:R4:W5:Y:S02]  /*8060*/  @!P0 LDG.E.U16 R49, [R44.64] ;  /* 0x000000062c318981 */ /* 0x000964000c1e1500 */
[----:B----4-:R-:W-:-:S02]  /*8070*/  IADD3 R44, P1, R81, R3, RZ ;  /* 0x00000003512c7210 */ /* 0x010fc40007f3e0ff */
[----:B------:R-:W4:Y:S03]  /*8080*/  LDL R81, [R1+0x180] ;  /* 0x0001800001517983 */ /* 0x000f260000100800 */
[----:B------:R-:W-:Y:S02]  /*8090*/  IMAD.X R45, R79, 0x1, R2, P1 ;  /* 0x000000014f2d7824 */ /* 0x000fe400008e0602 */
[----:B------:R-:W4:Y:S01]  /*80a0*/  LDL R79, [R1+0xb8] ;  /* 0x0000b800014f7983 */ /* 0x000f220000100800 */
[----:B------:R-:W-:-:S03]  /*80b0*/  IADD3 R34, P1, R71, R3, RZ ;  /* 0x0000000347227210 */ /* 0x000fc60007f3e0ff */
[----:B------:R-:W4:Y:S01]  /*80c0*/  LDL R71, [R1+0x18] ;  /* 0x0000180001477983 */ /* 0x000f220000100800 */
[----:B------:R-:W-:-:S03]  /*80d0*/  PRMT R113, RZ, 0x7610, R113 ;  /* 0x00007610ff717816 */ /* 0x000fc60000000071 */
[----:B------:R-:W-:Y:S04]  /*80e0*/  STS.U16 [R0+0x13800], R35 ;  /* 0x0138002300007388 */ /* 0x000fe80000000400 */
[----:B------:R0:W-:Y:S01]  /*80f0*/  STS.U16 [R0+0x10800], R51 ;  /* 0x0108003300007388 */ /* 0x0001e20000000400 */
[----:B------:R-:W-:-:S03]  /*8100*/  PRMT R112, RZ, 0x7610, R112 ;  /* 0x00007610ff707816 */ /* 0x000fc60000000070 */
[----:B------:R5:W-:Y:S01]  /*8110*/  STS.U16 [R0+0x15000], R32 ;  /* 0x0150002000007388 */ /* 0x000be20000000400 */
[----:B0-----:R-:W-:-:S03]  /*8120*/  PRMT R51, RZ, 0x7610, R51 ;  /* 0x00007610ff337816 */ /* 0x001fc60000000033 */
[----:B------:R4:W-:Y:S01]  /*8130*/  STS.U16 [R0+0x14800], R33 ;  /* 0x0148002100007388 */ /* 0x0009e20000000400 */
[----:B------:R-:W-:-:S03]  /*8140*/  PRMT R111, RZ, 0x7610, R111 ;  /* 0x00007610ff6f7816 */ /* 0x000fc6000000006f */
[----:B------:R0:W4:Y:S04]  /*8150*/  @!P0 LDG.E.U16 R51, [R44.64] ;  /* 0x000000062c338981 */ /* 0x000128000c1e1500 */
[----:B0-----:R-:W4:Y:S04]  /*8160*/  LDL R45, [R1+0x1e8] ;  /* 0x0001e800012d7983 */ /* 0x001f280000100800 */
[----:B------:R-:W4:Y:S04]  /*8170*/  LDL R44, [R1+0x174] ;  /* 0x00017400012c7983 */ /* 0x000f280000100800 */
[----:B------:R0:W-:Y:S01]  /*8180*/  STS.U16 [R0+0x16000], R30 ;  /* 0x0160001e00007388 */ /* 0x0001e20000000400 */
[----:B---3--:R-:W-:-:S05]  /*8190*/  IMAD.X R35, R124, 0x1, R2, P1 ;  /* 0x000000017c237824 */ /* 0x008fca00008e0602 */
[----:B------:R2:W3:Y:S02]  /*81a0*/  @!P0 LDG.E.U16 R113, [R34.64] ;  /* 0x0000000622718981 */ /* 0x0004e4000c1e1500 */
[-C--:B--2---:R-:W-:Y:S02]  /*81b0*/  IADD3 R34, P1, R70, R3.reuse, RZ ;  /* 0x0000000346227210 */ /* 0x084fe40007f3e0ff */
[----:B------:R-:W2:Y:S03]  /*81c0*/  LDL R70, [R1+0xb4] ;  /* 0x0000b40001467983 */ /* 0x000ea60000100800 */
[----:B------:R-:W-:Y:S01]  /*81d0*/  IMAD.X R35, R83, 0x1, R2, P1 ;  /* 0x0000000153237824 */ /* 0x000fe200008e0602 */
[----:B-----5:R-:W-:-:S04]  /*81e0*/  IADD3 R32, P1, R82, R3, RZ ;  /* 0x0000000352207210 */ /* 0x020fc80007f3e0ff */
[----:B------:R1:W5:Y:S01]  /*81f0*/  @!P0 LDG.E.U16 R112, [R34.64] ;  /* 0x0000000622708981 */ /* 0x000362000c1e1500 */
[----:B----4-:R-:W-:-:S03]  /*8200*/  IMAD.X R33, R81, 0x1, R2, P1 ;  /* 0x0000000151217824 */ /* 0x010fc600008e0602 */
[----:B------:R-:W4:Y:S04]  /*8210*/  LDL R81, [R1+0x30] ;  /* 0x0000300001517983 */ /* 0x000f280000100800 */
[----:B-1----:R-:W3:Y:S04]  /*8220*/  LDL R35, [R1+0xa8] ;  /* 0x0000a80001237983 */ /* 0x002ee80000100800 */
[----:B------:R1:W4:Y:S04]  /*8230*/  @!P0 LDG.E.U16 R111, [R32.64] ;  /* 0x00000006206f8981 */ /* 0x000328000c1e1500 */
[----:B------:R-:W5:Y:S01]  /*8240*/  LDL R34, [R1+0xa4] ;  /* 0x0000a40001227983 */ /* 0x000f620000100800 */
[----:B-1----:R-:W-:-:S03]  /*8250*/  IADD3 R32, P1, R79, R3, RZ ;  /* 0x000000034f207210 */ /* 0x002fc60007f3e0ff */
[----:B------:R-:W5:Y:S02]  /*8260*/  LDL R79, [R1+0x1e0] ;  /* 0x0001e000014f7983 */ /* 0x000f640000100800 */
[----:B------:R-:W-:Y:S01]  /*8270*/  IMAD.X R33, R71, 0x1, R2, P1 ;  /* 0x0000000147217824 */ /* 0x000fe200008e0602 */
[----:B0-----:R-:W-:Y:S01]  /*8280*/  IADD3 R30, P1, R5, R3, RZ ;  /* 0x00000003051e7210 */ /* 0x001fe20007f3e0ff */
[----:B------:R-:W5:Y:S04]  /*8290*/  LDL R71, [R1+0x164] ;  /* 0x0001640001477983 */ /* 0x000f680000100800 */
[----:B------:R-:W5:Y:S01]  /*82a0*/  LDL R5, [R1+0x168] ;  /* 0x0001680001057983 */ /* 0x000f620000100800 */
[----:B------:R-:W-:-:S03]  /*82b0*/  PRMT R108, RZ, 0x7610, R108 ;  /* 0x00007610ff6c7816 */ /* 0x000fc6000000006c */
[----:B------:R-:W-:Y:S04]  /*82c0*/  STS.U16 [R0+0x15800], R31 ;  /* 0x0158001f00007388 */ /* 0x000fe80000000400 */
[----:B------:R-:W-:Y:S04]  /*82d0*/  STS.U16 [R0+0x17000], R28 ;  /* 0x0170001c00007388 */ /* 0x000fe80000000400 */
[----:B------:R0:W-:Y:S04]  /*82e0*/  STS.U16 [R0+0x12800], R47 ;  /* 0x0128002f00007388 */ /* 0x0001e80000000400 */
[----:B------:R4:W-:Y:S01]  /*82f0*/  STS.U16 [R0+0x16800], R29 ;  /* 0x0168001d00007388 */ /* 0x0009e20000000400 */
[----:B0-----:R-:W-:Y:S01]  /*8300*/  PRMT R47, RZ, 0x7610, R47 ;  /* 0x00007610ff2f7816 */ /* 0x001fe2000000002f */
[----:B--2---:R-:W-:-:S02]  /*8310*/  IMAD.X R31, R70, 0x1, R2, P1 ;  /* 0x00000001461f7824 */ /* 0x004fc400008e0602 */
[----:B------:R-:W2:Y:S04]  /*8320*/  LDL R70, [R1+0x98] ;  /* 0x0000980001467983 */ /* 0x000ea80000100800 */
[----:B------:R0:W2:Y:S02]  /*8330*/  @!P0 LDG.E.U16 R108, [R30.64] ;  /* 0x000000061e6c8981 */ /* 0x0000a4000c1e1500 */
[-C--:B0-----:R-:W-:Y:S02]  /*8340*/  IADD3 R30, P1, R45, R3.reuse, RZ ;  /* 0x000000032d1e7210 */ /* 0x081fe40007f3e0ff */
[----:B------:R-:W2:Y:S03]  /*8350*/  LDL R45, [R1+0x28] ;  /* 0x00002800012d7983 */ /* 0x000ea60000100800 */
[--C-:B------:R-:W-:Y:S01]  /*8360*/  IMAD.X R31, R44, 0x1, R2.reuse, P1 ;  /* 0x000000012c1f7824 */ /* 0x100fe200008e0602 */
[-C--:B---3--:R-:W-:Y:S01]  /*8370*/  IADD3 R28, P1, R35, R3.reuse, RZ ;  /* 0x00000003231c7210 */ /* 0x088fe20007f3e0ff */
[----:B------:R-:W3:Y:S04]  /*8380*/  LDL R44, [R1+0x158] ;  /* 0x00015800012c7983 */ /* 0x000ee80000100800 */
[----:B----4-:R-:W-:Y:S01]  /*8390*/  IMAD.X R29, R81, 0x1, R2, P1 ;  /* 0x00000001511d7824 */ /* 0x010fe200008e0602 */
[----:B------:R-:W4:Y:S04]  /*83a0*/  LDL R35, [R1+0x94] ;  /* 0x0000940001237983 */ /* 0x000f280000100800 */
[----:B------:R5:W3:Y:S02]  /*83b0*/  @!P0 LDG.E.U16 R47, [R28.64] ;  /* 0x000000061c2f8981 */ /* 0x000ae4000c1e1500 */
[----:B-----5:R-:W-:-:S02]  /*83c0*/  IADD3 R28, P1, R5, R3, RZ ;  /* 0x00000003051c7210 */ /* 0x020fc40007f3e0ff */
[----:B------:R-:W5:Y:S03]  /*83d0*/  LDL R5, [R1+0x1d8] ;  /* 0x0001d80001057983 */ /* 0x000f660000100800 */
[----:B------:R-:W-:Y:S02]  /*83e0*/  IMAD.X R29, R34, 0x1, R2, P1 ;  /* 0x00000001221d7824 */ /* 0x000fe400008e0602 */
[----:B------:R-:W5:Y:S01]  /*83f0*/  LDL R34, [R1+0x154] ;  /* 0x0001540001227983 */ /* 0x000f620000100800 */
[----:B------:R-:W-:Y:S02]  /*8400*/  LOP3.LUT R81, R0, 0x40, RZ, 0x3c, !PT ;  /* 0x0000004000517812 */ /* 0x000fe400078e3cff */
[----:B------:R-:W-:Y:S01]  /*8410*/  PRMT R110, RZ, 0x7610, R110 ;  /* 0x00007610ff6e7816 */ /* 0x000fe2000000006e */
[----:B------:R-:W-:Y:S04]  /*8420*/  STS.U16 [R0+0x10000], R104 ;  /* 0x0100006800007388 */ /* 0x000fe80000000400 */
[----:B------:R-:W-:Y:S04]  /*8430*/  STS.U16 [R0+0x11000], R50 ;  /* 0x0110003200007388 */ /* 0x000fe80000000400 */
[----:B------:R-:W-:Y:S04]  /*8440*/  STS.U16 [R0+0x13000], R46 ;  /* 0x0130002e00007388 */ /* 0x000fe80000000400 */
[----:B------:R-:W-:Y:S04]  /*8450*/  STS.U16 [R0+0x17800], R23 ;  /* 0x0178001700007388 */ /* 0x000fe80000000400 */
[----:B------:R0:W-:Y:S04]  /*8460*/  STS.U16 [R81+0x10400], R22 ;  /* 0x0104001651007388 */ /* 0x0001e80000000400 */
[----:B------:R1:W5:Y:S01]  /*8470*/  @!P0 LDG.E.U16 R110, [R32.64] ;  /* 0x00000006206e8981 */ /* 0x000362000c1e1500 */
[----:B0-----:R-:W-:-:S03]  /*8480*/  IADD3 R22, P1, R79, R3, RZ ;  /* 0x000000034f167210 */ /* 0x001fc60007f3e0ff */
[----:B------:R0:W-:Y:S01]  /*8490*/  STS.U16 [R81+0x10c00], R21 ;  /* 0x010c001551007388 */ /* 0x0001e20000000400 */
[----:B-1----:R-:W-:Y:S01]  /*84a0*/  PRMT R33, RZ, 0x7610, R33 ;  /* 0x00007610ff217816 */ /* 0x002fe20000000021 */
[----:B------:R-:W-:Y:S01]  /*84b0*/  IMAD.X R23, R71, 0x1, R2, P1 ;  /* 0x0000000147177824 */ /* 0x000fe200008e0602 */
[----:B------:R-:W-:Y:S01]  /*84c0*/  PRMT R32, RZ, 0x7610, R32 ;  /* 0x00007610ff207816 */ /* 0x000fe20000000020 */
[----:B------:R-:W5:Y:S04]  /*84d0*/  LDL R79, [R1+0x148] ;  /* 0x00014800014f7983 */ /* 0x000f680000100800 */
[----:B------:R2:W5:Y:S04]  /*84e0*/  @!P0 LDG.E.U16 R33, [R22.64] ;  /* 0x0000000616218981 */ /* 0x000568000c1e1500 */
[----:B0-----:R-:W5:Y:S04]  /*84f0*/  LDL R21, [R1+0x88] ;  /* 0x0000880001157983 */ /* 0x001f680000100800 */
[----:B------:R0:W-:Y:S04]  /*8500*/  STS.U16 [R81+0x11400], R7 ;  /* 0x0114000751007388 */ /* 0x0001e80000000400 */
[----:B------:R-:W5:Y:S01]  /*8510*/  LDL R71, [R1+0x144] ;  /* 0x0001440001477983 */ /* 0x000f620000100800 */
[----:B0-----:R-:W-:-:S02]  /*8520*/  PRMT R7, RZ, 0x7610, R7 ;  /* 0x00007610ff077816 */ /* 0x001fc40000000007 */
[----:B--2---:R-:W-:Y:S01]  /*8530*/  IADD3 R22, P1, R70, R3, RZ ;  /* 0x0000000346167210 */ /* 0x004fe20007f3e0ff */
[----:B------:R-:W-:Y:S01]  /*8540*/  STS.U16 [R81+0x11c00], R6 ;  /* 0x011c000651007388 */ /* 0x000fe20000000400 */
[----:B------:R-:W-:-:S03]  /*8550*/  PRMT R50, RZ, 0x7610, R50 ;  /* 0x00007610ff327816 */ /* 0x000fc60000000032 */
[----:B------:R-:W2:Y:S01]  /*8560*/  LDL R70, [R1+0x138] ;  /* 0x0001380001467983 */ /* 0x000ea20000100800 */
[----:B------:R-:W-:-:S03]  /*8570*/  IMAD.X R23, R45, 0x1, R2, P1 ;  /* 0x000000012d177824 */ /* 0x000fc600008e0602 */
[----:B------:R0:W-:Y:S04]  /*8580*/  STS.U16 [R81+0x12400], R20 ;  /* 0x0124001451007388 */ /* 0x0001e80000000400 */
[----:B------:R-:W2:Y:S04]  /*8590*/  LDL R45, [R1+0x10] ;  /* 0x00001000012d7983 */ /* 0x000ea80000100800 */
[----:B------:R3:W2:Y:S04]  /*85a0*/  @!P0 LDG.E.U16 R32, [R22.64] ;  /* 0x0000000616208981 */ /* 0x0006a8000c1e1500 */
[----:B------:R1:W2:Y:S01]  /*85b0*/  @!P0 LDG.E.U16 R50, [R30.64] ;  /* 0x000000061e328981 */ /* 0x0002a2000c1e1500 */
[----:B---3--:R-:W-:-:S03]  /*85c0*/  IADD3 R22, P1, R44, R3, RZ ;  /* 0x000000032c167210 */ /* 0x008fc60007f3e0ff */
[----:B------:R-:W3:Y:S02]  /*85d0*/  LDL R44, [R1+0x78] ;  /* 0x00007800012c7983 */ /* 0x000ee40000100800 */
[----:B----4-:R-:W-:Y:S02]  /*85e0*/  IMAD.X R23, R35, 0x1, R2, P1 ;  /* 0x0000000123177824 */ /* 0x010fe400008e0602 */
[----:B------:R-:W4:Y:S04]  /*85f0*/  LDL R35, [R1+0x84] ;  /* 0x0000840001237983 */ /* 0x000f280000100800 */
[----:B------:R5:W3:Y:S02]  /*8600*/  @!P0 LDG.E.U16 R7, [R22.64] ;  /* 0x0000000616078981 */ /* 0x000ae4000c1e1500 */
[----:B-----5:R-:W-:-:S02]  /*8610*/  IADD3 R22, P1, R5, R3, RZ ;  /* 0x0000000305167210 */ /* 0x020fc40007f3e0ff */
[----:B------:R-:W5:Y:S03]  /*8620*/  LDL R5, [R1+0x1d0] ;  /* 0x0001d00001057983 */ /* 0x000f660000100800 */
[----:B------:R-:W-:Y:S02]  /*8630*/  IMAD.X R23, R34, 0x1, R2, P1 ;  /* 0x0000000122177824 */ /* 0x000fe400008e0602 */
[----:B------:R-:W3:Y:S01]  /*8640*/  LDL R34, [R1+0x8] ;  /* 0x0000080001227983 */ /* 0x000ee20000100800 */
[----:B-1----:R-:W-:Y:S02]  /*8650*/  PRMT R31, RZ, 0x7610, R31 ;  /* 0x00007610ff1f7816 */ /* 0x002fe4000000001f */
[----:B------:R-:W-:Y:S01]  /*8660*/  PRMT R46, RZ, 0x7610, R46 ;  /* 0x00007610ff2e7816 */ /* 0x000fe2000000002e */
[----:B------:R-:W-:Y:S04]  /*8670*/  STS.U16 [R81+0x12c00], R19 ;  /* 0x012c001351007388 */ /* 0x000fe80000000400 */
[----:B------:R5:W-:Y:S04]  /*8680*/  STS.U16 [R81+0x13400], R18 ;  /* 0x0134001251007388 */ /* 0x000be80000000400 */
[----:B------:R1:W3:Y:S01]  /*8690*/  @!P0 LDG.E.U16 R46, [R28.64] ;  /* 0x000000061c2e8981 */ /* 0x0002e2000c1e1500 */
[----:B0-----:R-:W-:-:S02]  /*86a0*/  IADD3 R20, P1, R21, R3, RZ ;  /* 0x0000000315147210 */ /* 0x001fc40007f3e0ff */
[----:B-1----:R-:W-:-:S03]  /*86b0*/  PRMT R29, RZ, 0x7610, R29 ;  /* 0x00007610ff1d7816 */ /* 0x002fc6000000001d */
[----:B--2---:R-:W-:Y:S02]  /*86c0*/  IMAD.X R21, R45, 0x1, R2, P1 ;  /* 0x000000012d157824 */ /* 0x004fe400008e0602 */
[----:B------:R-:W2:Y:S04]  /*86d0*/  LDL R45, [R1+0x74] ;  /* 0x00007400012d7983 */ /* 0x000ea80000100800 */
[----:B------:R0:W2:Y:S02]  /*86e0*/  @!P0 LDG.E.U16 R31, [R20.64] ;  /* 0x00000006141f8981 */ /* 0x0000a4000c1e1500 */
[----:B0-----:R-:W-:-:S05]  /*86f0*/  IADD3 R20, P1, R79, R3, RZ ;  /* 0x000000034f147210 */ /* 0x001fca0007f3e0ff */
[----:B----4-:R-:W-:Y:S02]  /*8700*/  IMAD.X R21, R35, 0x1, R2, P1 ;  /* 0x0000000123157824 */ /* 0x010fe400008e0602 */
[----:B------:R-:W4:Y:S01]  /*8710*/  LDL R35, [R1+0x1c8] ;  /* 0x0001c80001237983 */ /* 0x000f220000100800 */
[----:B-----5:R-:W-:-:S03]  /*8720*/  IADD3 R18, P1, R5, R3, RZ ;  /* 0x0000000305127210 */ /* 0x020fc60007f3e0ff */
[----:B------:R-:W5:Y:S02]  /*8730*/  LDL R5, [R1+0x134] ;  /* 0x0001340001057983 */ /* 0x000f640000100800 */
[----:B------:R-:W-:-:S05]  /*8740*/  IMAD.X R19, R71, 0x1, R2, P1 ;  /* 0x0000000147137824 */ /* 0x000fca00008e0602 */
[----:B------:R3:W5:Y:S02]  /*8750*/  @!P0 LDG.E.U16 R29, [R18.64] ;  /* 0x00000006121d8981 */ /* 0x000764000c1e1500 */
[----:B---3--:R-:W-:Y:S02]  /*8760*/  IADD3 R18, P1, R44, R3, RZ ;  /* 0x000000032c127210 */ /* 0x008fe40007f3e0ff */
[----:B------:R-:W3:Y:S03]  /*8770*/  LDL.LU R44, [R1+0x1c0] ;  /* 0x0001c000012c7983 */ /* 0x000ee60000300800 */
[----:B------:R-:W-:Y:S02]  /*8780*/  IMAD.X R19, R34, 0x1, R2, P1 ;  /* 0x0000000122137824 */ /* 0x000fe400008e0602 */
[----:B------:R-:W3:Y:S04]  /*8790*/  LDL.LU R34, [R1+0x128] ;  /* 0x0001280001227983 */ /* 0x000ee80000300800 */
[----:B------:R-:W3:Y:S04]  /*87a0*/  LDL.LU R82, [R1+0x1b8] ;  /* 0x0001b80001527983 */ /* 0x000ee80000300800 */
[----:B------:R-:W3:Y:S04]  /*87b0*/  LDL.LU R79, [R1+0x120] ;  /* 0x00012000014f7983 */ /* 0x000ee80000300800 */
[----:B------:R-:W3:Y:S01]  /*87c0*/  LDL R71, [R1+0x200] ;  /* 0x0002000001477983 */ /* 0x000ee20000100800 */
[----:B------:R-:W-:-:S02]  /*87d0*/  PRMT R28, RZ, 0x7610, R28 ;  /* 0x00007610ff1c7816 */ /* 0x000fc4000000001c */
[----:B------:R-:W-:-:S04]  /*87e0*/  PRMT R6, RZ, 0x7610, R6 ;  /* 0x00007610ff067816 */ /* 0x000fc80000000006 */
[----:B------:R0:W3:Y:S04]  /*87f0*/  @!P0 LDG.E.U16 R28, [R18.64] ;  /* 0x00000006121c8981 */ /* 0x0000e8000c1e1500 */
[----:B------:R1:W3:Y:S01]  /*8800*/  @!P0 LDG.E.U16 R6, [R22.64] ;  /* 0x0000000616068981 */ /* 0x0002e2000c1e1500 */
[----:B0-----:R-:W-:-:S03]  /*8810*/  IADD3 R18, P1, R70, R3, RZ ;  /* 0x0000000346127210 */ /* 0x001fc60007f3e0ff */
[----:B------:R-:W3:Y:S01]  /*8820*/  LDL R70, [R1+0x1a8] ;  /* 0x0001a80001467983 */ /* 0x000ee20000100800 */
[----:B-1----:R-:W-:Y:S02]  /*8830*/  PRMT R23, RZ, 0x7610, R23 ;  /* 0x00007610ff177816 */ /* 0x002fe40000000017 */
[----:B------:R-:W-:Y:S01]  /*8840*/  PRMT R22, RZ, 0x7610, R22 ;  /* 0x00007610ff167816 */ /* 0x000fe20000000016 */
[----:B------:R-:W-:Y:S01]  /*8850*/  STS.U16 [R81+0x13c00], R17 ;  /* 0x013c001151007388 */ /* 0x000fe20000000400 */
[----:B------:R-:W-:-:S03]  /*8860*/  PRMT R30, RZ, 0x7610, R30 ;  /* 0x00007610ff1e7816 */ /* 0x000fc6000000001e */
[----:B------:R-:W-:Y:S04]  /*8870*/  STS.U16 [R81+0x14400], R106 ;  /* 0x0144006a51007388 */ /* 0x000fe80000000400 */
[----:B------:R-:W-:Y:S04]  /*8880*/  STS.U16 [R81+0x14c00], R107 ;  /* 0x014c006b51007388 */ /* 0x000fe80000000400 */
[----:B------:R-:W-:Y:S04]  /*8890*/  STS.U16 [R81+0x15400], R105 ;  /* 0x0154006951007388 */ /* 0x000fe80000000400 */
[----:B------:R-:W-:Y:S04]  /*88a0*/  STS.U16 [R81+0x15c00], R16 ;  /* 0x015c001051007388 */ /* 0x000fe80000000400 */
[----:B------:R0:W3:Y:S04]  /*88b0*/  @!P0 LDG.E.U16 R30, [R20.64] ;  /* 0x00000006141e8981 */ /* 0x0000e8000c1e1500 */
[----:B------:R-:W-:Y:S04]  /*88c0*/  STS.U16 [R81+0x16400], R15 ;  /* 0x0164000f51007388 */ /* 0x000fe80000000400 */
[----:B------:R-:W-:Y:S01]  /*88d0*/  STS.U16 [R81+0x16c00], R14 ;  /* 0x016c000e51007388 */ /* 0x000fe20000000400 */
[----:B0-----:R-:W-:-:S03]  /*88e0*/  PRMT R21, RZ, 0x7610, R21 ;  /* 0x00007610ff157816 */ /* 0x001fc60000000015 */
[----:B------:R0:W-:Y:S01]  /*88f0*/  STS.U16 [R81+0x17400], R13 ;  /* 0x0174000d51007388 */ /* 0x0001e20000000400 */
[----:B--2---:R-:W-:-:S05]  /*8900*/  IMAD.X R19, R45, 0x1, R2, P1 ;  /* 0x000000012d137824 */ /* 0x004fca00008e0602 */
[----:B------:R4:W2:Y:S01]  /*8910*/  @!P0 LDG.E.U16 R23, [R18.64] ;  /* 0x0000000612178981 */ /* 0x0008a2000c1e1500 */
[----:B------:R-:W-:Y:S01]  /*8920*/  IMAD.MOV.U32 R45, RZ, RZ, R69 ;  /* 0x000000ffff2d7224 */ /* 0x000fe200078e0045 */
[----:B----4-:R-:W-:-:S05]  /*8930*/  IADD3 R18, P1, R35, R3, RZ ;  /* 0x0000000323127210 */ /* 0x010fca0007f3e0ff */
[----:B-----5:R-:W-:Y:S02]  /*8940*/  IMAD.X R19, R5, 0x1, R2, P1 ;  /* 0x0000000105137824 */ /* 0x020fe400008e0602 */
[----:B------:R-:W4:Y:S04]  /*8950*/  LDL R5, [R1+0x110] ;  /* 0x0001100001057983 */ /* 0x000f280000100800 */
[----:B------:R-:W5:Y:S04]  /*8960*/  LDL.LU R35, [R1+0x1b4] ;  /* 0x0001b40001237983 */ /* 0x000f680000300800 */
[----:B------:R-:W2:Y:S04]  /*8970*/  LDL.LU R83, [R1+0x64] ;  /* 0x0000640001537983 */ /* 0x000ea80000300800 */
[----:B------:R-:W2:Y:S04]  /*8980*/  LDL.LU R69, [R1+0x114] ;  /* 0x0001140001457983 */ /* 0x000ea80000300800 */
[----:B------:R3:W4:Y:S04]  /*8990*/  @!P0 LDG.E.U16 R22, [R18.64] ;  /* 0x0000000612168981 */ /* 0x000728000c1e1500 */
[----:B0-----:R-:W4:Y:S01]  /*89a0*/  LDL R13, [R1+0x1f8] ;  /* 0x0001f800010d7983 */ /* 0x001f220000100800 */
[----:B------:R-:W-:-:S02]  /*89b0*/  PRMT R104, RZ, 0x7610, R104 ;  /* 0x00007610ff687816 */ /* 0x000fc40000000068 */
[----:B------:R-:W-:Y:S01]  /*89c0*/  PRMT R20, RZ, 0x7610, R20 ;  /* 0x00007610ff147816 */ /* 0x000fe20000000014 */
[----:B------:R0:W-:Y:S01]  /*89d0*/  STS.U16 [R81+0x17c00], R12 ;  /* 0x017c000c51007388 */ /* 0x0001e20000000400 */
[----:B---3--:R-:W-:-:S03]  /*89e0*/  IADD3 R18, P1, R44, R3, RZ ;  /* 0x000000032c127210 */ /* 0x008fc60007f3e0ff */
[----:B------:R-:W3:Y:S02]  /*89f0*/  LDL R124, [R1+0x58] ;  /* 0x00005800017c7983 */ /* 0x000ee40000100800 */
[----:B------:R-:W-:Y:S01]  /*8a00*/  IMAD.X R19, R34, 0x1, R2, P1 ;  /* 0x0000000122137824 */ /* 0x000fe200008e0602 */
[----:B------:R-:W-:-:S04]  /*8a10*/  IADD3 R16, P1, R82, R3, RZ ;  /* 0x0000000352107210 */ /* 0x000fc80007f3e0ff */
[----:B------:R1:W3:Y:S01]  /*8a20*/  @!P0 LDG.E.U16 R104, [R18.64] ;  /* 0x0000000612688981 */ /* 0x0002e2000c1e1500 */
[----:B------:R-:W-:-:S05]  /*8a30*/  IMAD.X R17, R79, 0x1, R2, P1 ;  /* 0x000000014f117824 */ /* 0x000fca00008e0602 */
[----:B------:R0:W3:Y:S02]  /*8a40*/  @!P0 LDG.E.U16 R21, [R16.64] ;  /* 0x0000000610158981 */ /* 0x0000e4000c1e1500 */
[----:B0-----:R-:W-:Y:S02]  /*8a50*/  IADD3 R16, P1, R71, R3, RZ ;  /* 0x0000000347107210 */ /* 0x001fe40007f3e0ff */
[----:B------:R-:W3:Y:S01]  /*8a60*/  LDL R71, [R1+0x1a4] ;  /* 0x0001a40001477983 */ /* 0x000ee20000100800 */
[----:B-1----:R-:W-:-:S03]  /*8a70*/  PRMT R19, RZ, 0x7610, R19 ;  /* 0x00007610ff137816 */ /* 0x002fc60000000013 */
[----:B------:R0:W-:Y:S01]  /*8a80*/  STS.U16 [R0], R11 ;  /* 0x0000000b00007388 */ /* 0x0001e20000000400 */
[----:B-----5:R-:W-:-:S05]  /*8a90*/  IMAD.X R17, R35, 0x1, R2, P1 ;  /* 0x0000000123117824 */ /* 0x020fca00008e0602 */
[----:B------:R1:W5:Y:S01]  /*8aa0*/  @!P0 LDG.E.U16 R20, [R16.64] ;  /* 0x0000000610148981 */ /* 0x000362000c1e1500 */
[----:B--2---:R-:W-:-:S05]  /*8ab0*/  IADD3 R14, P1, R69, R3, RZ ;  /* 0x00000003450e7210 */ /* 0x004fca0007f3e0ff */
[----:B------:R-:W-:-:S05]  /*8ac0*/  IMAD.X R15, R83, 0x1, R2, P1 ;  /* 0x00000001530f7824 */ /* 0x000fca00008e0602 */
[----:B------:R2:W5:Y:S02]  /*8ad0*/  @!P0 LDG.E.U16 R19, [R14.64] ;  /* 0x000000060e138981 */ /* 0x000564000c1e1500 */
[-C--:B--2---:R-:W-:Y:S02]  /*8ae0*/  IADD3 R14, P1, R70, R3.reuse, RZ ;  /* 0x00000003460e7210 */ /* 0x084fe40007f3e0ff */
[----:B-1----:R-:W-:Y:S01]  /*8af0*/  PRMT R17, RZ, 0x7610, R17 ;  /* 0x00007610ff117816 */ /* 0x002fe20000000011 */
[----:B------:R-:W2:Y:S02]  /*8b00*/  LDL.LU R70, [R1+0xfc] ;  /* 0x0000fc0001467983 */ /* 0x000ea40000300800 */
[--C-:B----4-:R-:W-:Y:S01]  /*8b10*/  IMAD.X R15, R5, 0x1, R2.reuse, P1 ;  /* 0x00000001050f7824 */ /* 0x110fe200008e0602 */
[----:B------:R-:W-:Y:S01]  /*8b20*/  IADD3 R12, P1, R13, R3, RZ ;  /* 0x000000030d0c7210 */ /* 0x000fe20007f3e0ff */
[----:B------:R-:W4:Y:S04]  /*8b30*/  LDL.LU R5, [R1+0xe0] ;  /* 0x0000e00001057983 */ /* 0x000f280000300800 */
[----:B------:R-:W2:Y:S04]  /*8b40*/  LDL.LU R125, [R1+0x18c] ;  /* 0x00018c00017d7983 */ /* 0x000ea80000300800 */
[----:B------:R-:W2:Y:S04]  /*8b50*/  LDL.LU R81, [R1+0x3f4] ;  /* 0x0003f40001517983 */ /* 0x000ea80000300800 */
[----:B0-----:R-:W2:Y:S01]  /*8b60*/  LDL R11, [R1+0x5c] ;  /* 0x00005c00010b7983 */ /* 0x001ea20000100800 */
[----:B---3--:R-:W-:Y:S01]  /*8b70*/  IMAD.X R13, R71, 0x1, R2, P1 ;  /* 0x00000001470d7824 */ /* 0x008fe200008e0602 */
[----:B------:R-:W-:-:S02]  /*8b80*/  PRMT R18, RZ, 0x7610, R18 ;  /* 0x00007610ff127816 */ /* 0x000fc40000000012 */
[----:B------:R0:W-:Y:S04]  /*8b90*/  STS.U16 [R0+0x800], R10 ;  /* 0x0008000a00007388 */ /* 0x0001e80000000400 */
[----:B------:R1:W3:Y:S04]  /*8ba0*/  @!P0 LDG.E.U16 R17, [R12.64] ;  /* 0x000000060c118981 */ /* 0x0002e8000c1e1500 */
[----:B------:R0:W2:Y:S04]  /*8bb0*/  @!P0 LDG.E.U16 R18, [R14.64] ;  /* 0x000000060e128981 */ /* 0x0000a8000c1e1500 */
[----:B------:R-:W2:Y:S04]  /*8bc0*/  LDL R71, [R1+0xf0] ;  /* 0x0000f00001477983 */ /* 0x000ea80000100800 */
[----:B-1----:R-:W2:Y:S01]  /*8bd0*/  LDL R13, [R1+0x104] ;  /* 0x00010400010d7983 */ /* 0x002ea20000100800 */
[----:B0-----:R-:W-:-:S03]  /*8be0*/  PRMT R15, RZ, 0x7610, R15 ;  /* 0x00007610ff0f7816 */ /* 0x001fc6000000000f */
[----:B------:R0:W-:Y:S01]  /*8bf0*/  STS.U16 [R0+0x1000], R9 ;  /* 0x0010000900007388 */ /* 0x0001e20000000400 */
[----:B--2---:R-:W-:-:S05]  /*8c00*/  IADD3 R12, P1, R13, R3, RZ ;  /* 0x000000030d0c7210 */ /* 0x004fca0007f3e0ff */
[----:B------:R-:W-:Y:S01]  /*8c10*/  IMAD.X R13, R11, 0x1, R2, P1 ;  /* 0x000000010b0d7824 */ /* 0x000fe200008e0602 */
[----:B------:R-:W-:-:S05]  /*8c20*/  IADD3 R10, P1, R70, R3, RZ ;  /* 0x00000003460a7210 */ /* 0x000fca0007f3e0ff */
[----:B------:R-:W-:Y:S02]  /*8c30*/  IMAD.X R11, R124, 0x1, R2, P1 ;  /* 0x000000017c0b7824 */ /* 0x000fe400008e0602 */
[----:B------:R-:W2:Y:S04]  /*8c40*/  LDL.LU R124, [R1+0xe8] ;  /* 0x0000e800017c7983 */ /* 0x000ea80000300800 */
[----:B------:R1:W2:Y:S04]  /*8c50*/  @!P0 LDG.E.U16 R15, [R10.64] ;  /* 0x000000060a0f8981 */ /* 0x0002a8000c1e1500 */
[----:B0-----:R-:W2:Y:S04]  /*8c60*/  LDL R9, [R1+0x198] ;  /* 0x0001980001097983 */ /* 0x001ea80000100800 */
[----:B-1----:R-:W2:Y:S01]  /*8c70*/  LDL R11, [R1+0x1f4] ;  /* 0x0001f400010b7983 */ /* 0x002ea20000100800 */
[----:B------:R-:W-:-:S03]  /*8c80*/  PRMT R16, RZ, 0x7610, R16 ;  /* 0x00007610ff107816 */ /* 0x000fc60000000010 */
[----:B------:R0:W-:Y:S04]  /*8c90*/  STS.U16 [R0+0x1800], R8 ;  /* 0x0018000800007388 */ /* 0x0001e80000000400 */
[----:B------:R1:W3:Y:S02]  /*8ca0*/  @!P0 LDG.E.U16 R16, [R12.64] ;  /* 0x000000060c108981 */ /* 0x0002e4000c1e1500 */
[----:B-1----:R-:W-:Y:S02]  /*8cb0*/  PRMT R13, RZ, 0x7610, R13 ;  /* 0x00007610ff0d7816 */ /* 0x002fe4000000000d */
[----:B--2---:R-:W-:-:S05]  /*8cc0*/  IADD3 R10, P1, R11, R3, RZ ;  /* 0x000000030b0a7210 */ /* 0x004fca0007f3e0ff */
[--C-:B------:R-:W-:Y:S01]  /*8cd0*/  IMAD.X R11, R9, 0x1, R2.reuse, P1 ;  /* 0x00000001090b7824 */ /* 0x100fe200008e0602 */
[----:B0-----:R-:W-:Y:S02]  /*8ce0*/  IADD3 R8, P1, R71, R3, RZ ;  /* 0x0000000347087210 */ /* 0x001fe40007f3e0ff */
[----:B------:R-:W2:Y:S03]  /*8cf0*/  LDL R71, [R1+0x40] ;  /* 0x0000400001477983 */ /* 0x000ea60000100800 */
[----:B------:R-:W-:Y:S01]  /*8d00*/  IMAD.X R9, R4, 0x1, R2, P1 ;  /* 0x0000000104097824 */ /* 0x000fe200008e0602 */
[----:B------:R0:W-:Y:S04]  /*8d10*/  STL [R1+0x360], R4 ;  /* 0x0003600401007387 */ /* 0x0001e80000100800 */
[----:B------:R1:W2:Y:S04]  /*8d20*/  @!P0 LDG.E.U16 R13, [R8.64] ;  /* 0x00000006080d8981 */ /* 0x0002a8000c1e1500 */
[----:B0-----:R-:W2:Y:S04]  /*8d30*/  LDL.LU R4, [R1+0xd0] ;  /* 0x0000d00001047983 */ /* 0x001ea80000300800 */
[----:B-1----:R-:W2:Y:S04]  /*8d40*/  LDL R9, [R1+0x190] ;  /* 0x0001900001097983 */ /* 0x002ea80000100800 */
[----:B------:R0:W-:Y:S01]  /*8d50*/  STS.U16 [R0+0x2800], R119 ;  /* 0x0028007700007388 */ /* 0x0001e20000000400 */
[----:B------:R-:W-:-:S03]  /*8d60*/  PRMT R12, RZ, 0x7610, R12 ;  /* 0x00007610ff0c7816 */ /* 0x000fc6000000000c */
[----:B0-----:R-:W3:Y:S04]  /*8d70*/  LDL R119, [R1+0xd8] ;  /* 0x0000d80001777983 */ /* 0x001ee80000100800 */
[----:B------:R0:W-:Y:S01]  /*8d80*/  STL [R1+0x364], R125 ;  /* 0x0003647d01007387 */ /* 0x0001e20000100800 */
[----:B--2---:R-:W-:-:S05]  /*8d90*/  IADD3 R8, P1, R9, R3, RZ ;  /* 0x0000000309087210 */ /* 0x004fca0007f3e0ff */
[----:B------:R-:W-:-:S05]  /*8da0*/  IMAD.X R9, R124, 0x1, R2, P1 ;  /* 0x000000017c097824 */ /* 0x000fca00008e0602 */
[----:B------:R1:W2:Y:S02]  /*8db0*/  @!P0 LDG.E.U16 R12, [R8.64] ;  /* 0x00000006080c8981 */ /* 0x0002a4000c1e1500 */
[----:B-1----:R-:W-:Y:S02]  /*8dc0*/  IADD3 R8, P1, R125, R3, RZ ;  /* 0x000000037d087210 */ /* 0x002fe40007f3e0ff */
[----:B0-----:R-:W2:Y:S03]  /*8dd0*/  LDL.LU R125, [R1+0x3c] ;  /* 0x00003c00017d7983 */ /* 0x001ea60000300800 */
[----:B----4-:R-:W-:Y:S01]  /*8de0*/  IMAD.X R9, R5, 0x1, R2, P1 ;  /* 0x0000000105097824 */ /* 0x010fe200008e0602 */
[----:B------:R0:W-:Y:S04]  /*8df0*/  STL [R1+0x368], R5 ;  /* 0x0003680501007387 */ /* 0x0001e80000100800 */
[----:B0-----:R-:W4:Y:S01]  /*8e00*/  LDL.LU R5, [R1+0x184] ;  /* 0x0001840001057983 */ /* 0x001f220000300800 */
[----:B------:R-:W-:-:S06]  /*8e10*/  PRMT R14, RZ, 0x7610, R14 ;  /* 0x00007610ff0e7816 */ /* 0x000fcc000000000e */
[----:B------:R0:W5:Y:S02]  /*8e20*/  @!P0 LDG.E.U16 R14, [R10.64] ;  /* 0x000000060a0e8981 */ /* 0x000164000c1e1500 */
[----:B0-----:R-:W-:-:S06]  /*8e30*/  PRMT R11, RZ, 0x7610, R11 ;  /* 0x00007610ff0b7816 */ /* 0x001fcc000000000b */
[----:B------:R3:W5:Y:S01]  /*8e40*/  @!P0 LDG.E.U16 R11, [R8.64] ;  /* 0x00000006080b8981 */ /* 0x000762000c1e1500 */
[----:B------:R-:W-:Y:S02]  /*8e50*/  PRMT R10, RZ, 0x7610, R10 ;  /* 0x00007610ff0a7816 */ /* 0x000fe4000000000a */
[----:B---3--:R-:W-:Y:S01]  /*8e60*/  IADD3 R8, P1, R119, R3, RZ ;  /* 0x0000000377087210 */ /* 0x008fe20007f3e0ff */
[----:B------:R-:W-:-:S04]  /*8e70*/  IMAD.MOV.U32 R119, RZ, RZ, R34 ;  /* 0x000000ffff777224 */ /* 0x000fc800078e0022 */
[----:B------:R-:W-:Y:S01]  /*8e80*/  IMAD.X R9, R71, 0x1, R2, P1 ;  /* 0x0000000147097824 */ /* 0x000fe200008e0602 */
[----:B------:R-:W-:Y:S01]  /*8e90*/  IADD3 R34, P1, R4, R3, RZ ;  /* 0x0000000304227210 */ /* 0x000fe20007f3e0ff */
[----:B------:R0:W-:Y:S04]  /*8ea0*/  STS.U16 [R0+0x3800], R117 ;  /* 0x0038007500007388 */ /* 0x0001e80000000400 */
[----:B------:R1:W3:Y:S04]  /*8eb0*/  @!P0 LDG.E.U16 R10, [R8.64] ;  /* 0x00000006080a8981 */ /* 0x0002e8000c1e1500 */
[----:B------:R1:W-:Y:S01]  /*8ec0*/  STS.U16 [R0+0x3000], R118 ;  /* 0x0030007600007388 */ /* 0x0003e20000000400 */
[----:B0-----:R-:W-:Y:S01]  /*8ed0*/  IMAD.MOV.U32 R117, RZ, RZ, R35 ;  /* 0x000000ffff757224 */ /* 0x001fe200078e0023 */
[----:B-1----:R-:W-:Y:S01]  /*8ee0*/  PRMT R9, RZ, 0x7610, R9 ;  /* 0x00007610ff097816 */ /* 0x002fe20000000009 */
[----:B------:R-:W-:-:S02]  /*8ef0*/  IMAD.MOV.U32 R118, RZ, RZ, R44 ;  /* 0x000000ffff767224 */ /* 0x000fc400078e002c */
[----:B------:R-:W3:Y:S04]  /*8f00*/  LDL R44, [R1+0xc8] ;  /* 0x0000c800012c7983 */ /* 0x000ee80000100800 */
[----:B------:R-:W5:Y:S04]  /*8f10*/  LDL.LU R71, [R1+0xc0] ;  /* 0x0000c00001477983 */ /* 0x000f680000300800 */
[----:B------:R0:W-:Y:S04]  /*8f20*/  STL [R1+0x36c], R4 ;  /* 0x00036c0401007387 */ /* 0x0001e80000100800 */
[----:B------:R1:W-:Y:S04]  /*8f30*/  STS.U16 [R0+0x4800], R115 ;  /* 0x0048007300007388 */ /* 0x0003e80000000400 */
[----:B0-----:R-:W5:Y:S01]  /*8f40*/  LDL.LU R4, [R1+0xbc] ;  /* 0x0000bc0001047983 */ /* 0x001f620000300800 */
[----:B-1----:R-:W-:-:S02]  /*8f50*/  IMAD.MOV.U32 R115, RZ, RZ, R45 ;  /* 0x000000ffff737224 */ /* 0x002fc400078e002d */
[----:B--2---:R-:W-:Y:S01]  /*8f60*/  IMAD.X R35, R125, 0x1, R2, P1 ;  /* 0x000000017d237824 */ /* 0x004fe200008e0602 */
[----:B------:R0:W-:Y:S04]  /*8f70*/  STL [R1+0x370], R125 ;  /* 0x0003707d01007387 */ /* 0x0001e80000100800 */
[----:B------:R1:W2:Y:S04]  /*8f80*/  @!P0 LDG.E.U16 R9, [R34.64] ;  /* 0x0000000622098981 */ /* 0x0002a8000c1e1500 */
[----:B0-----:R-:W2:Y:S01]  /*8f90*/  LDL.LU R125, [R1+0x24] ;  /* 0x00002400017d7983 */ /* 0x001ea20000300800 */
[----:B-1----:R-:W-:Y:S01]  /*8fa0*/  IMAD.MOV.U32 R35, RZ, RZ, R82 ;  /* 0x000000ffff237224 */ /* 0x002fe200078e0052 */
[----:B----4-:R-:W-:-:S02]  /*8fb0*/  IADD3 R34, P1, R5, R3, RZ ;  /* 0x0000000305227210 */ /* 0x010fc40007f3e0ff */
[----:B------:R-:W4:Y:S04]  /*8fc0*/  LDL.LU R82, [R1+0x3f0] ;  /* 0x0003f00001527983 */ /* 0x000f280000300800 */
[----:B------:R0:W-:Y:S04]  /*8fd0*/  STL [R1+0x374], R5 ;  /* 0x0003740501007387 */ /* 0x0001e80000100800 */
[----:B0-----:R-:W2:Y:S04]  /*8fe0*/  LDL.LU R5, [R1+0x1ec] ;  /* 0x0001ec0001057983 */ /* 0x001ea80000300800 */
[----:B------:R-:W2:Y:S01]  /*8ff0*/  LDL R45, [R1+0x1c] ;  /* 0x00001c00012d7983 */ /* 0x000ea20000100800 */
[----:B------:R-:W-:-:S03]  /*9000*/  PRMT R8, RZ, 0x7610, R8 ;  /* 0x00007610ff087816 */ /* 0x000fc60000000008 */
[----:B------:R0:W-:Y:S02]  /*9010*/  STS.U16 [R0+0x4000], R116 ;  /* 0x0040007400007388 */ /* 0x0001e40000000400 */
[----:B0-----:R-:W-:Y:S02]  /*9020*/  IMAD.MOV.U32 R116, RZ, RZ, R35 ;  /* 0x000000ffff747224 */ /* 0x001fe400078e0023 */
[----:B------:R0:W-:Y:S01]  /*9030*/  STS.U16 [R0+0x5000], R114 ;  /* 0x0050007200007388 */ /* 0x0001e20000000400 */
[----:B---3--:R-:W-:Y:S01]  /*9040*/  IMAD.X R35, R44, 0x1, R2, P1 ;  /* 0x000000012c237824 */ /* 0x008fe200008e0602 */
[----:B-----5:R-:W-:-:S04]  /*9050*/  IADD3 R44, P1, R71, R3, RZ ;  /* 0x00000003472c7210 */ /* 0x020fc80007f3e0ff */
[----:B------:R1:W3:Y:S02]  /*9060*/  @!P0 LDG.E.U16 R8, [R34.64] ;  /* 0x0000000622088981 */ /* 0x0002e4000c1e1500 */
[----:B-1----:R-:W-:Y:S02]  /*9070*/  PRMT R34, RZ, 0x7610, R34 ;  /* 0x00007610ff227816 */ /* 0x002fe40000000022 */
[----:B------:R-:W-:Y:S01]  /*9080*/  PRMT R35, RZ, 0x7610, R35 ;  /* 0x00007610ff237816 */ /* 0x000fe20000000023 */
[----:B--2---:R-:W-:-:S05]  /*9090*/  IMAD.X R45, R45, 0x1, R2, P1 ;  /* 0x000000012d2d7824 */ /* 0x004fca00008e0602 */
[----:B------:R1:W2:Y:S02]  /*90a0*/  @!P0 LDG.E.U16 R34, [R44.64] ;  /* 0x000000062c228981 */ /* 0x0002a4000c1e1500 */
[----:B-1----:R-:W-:Y:S01]  /*90b0*/  IMAD.MOV.U32 R45, RZ, RZ, R83 ;  /* 0x000000ffff2d7224 */ /* 0x002fe200078e0053 */
[-C--:B------:R-:W-:Y:S01]  /*90c0*/  IADD3 R44, P1, R4, R3.reuse, RZ ;  /* 0x00000003042c7210 */ /* 0x080fe20007f3e0ff */
[----:B------:R-:W4:Y:S02]  /*90d0*/  LDL.LU R83, [R1+0x3ec] ;  /* 0x0003ec0001537983 */ /* 0x000f240000300800 */
[----:B0-----:R-:W-:Y:S02]  /*90e0*/  IMAD.MOV.U32 R114, RZ, RZ, R45 ;  /* 0x000000ffff727224 */ /* 0x001fe400078e002d */
[----:B------:R-:W-:Y:S01]  /*90f0*/  IMAD.X R45, R125, 0x1, R2, P1 ;  /* 0x000000017d2d7824 */ /* 0x000fe200008e0602 */
[----:B------:R0:W-:Y:S04]  /*9100*/  STL [R1+0x378], R4 ;  /* 0x0003780401007387 */ /* 0x0001e80000100800 */
[----:B------:R1:W5:Y:S04]  /*9110*/  @!P0 LDG.E.U16 R35, [R44.64] ;  /* 0x000000062c238981 */ /* 0x000368000c1e1500 */
[----:B0-----:R-:W2:Y:S04]  /*9120*/  LDL.LU R4, [R1+0xb0] ;  /* 0x0000b00001047983 */ /* 0x001ea80000300800 */
[----:B------:R0:W-:Y:S04]  /*9130*/  STL [R1+0x37c], R125 ;  /* 0x00037c7d01007387 */ /* 0x0001e80000100800 */
[----:B0-----:R-:W3:Y:S04]  /*9140*/  LDL.LU R125, [R1+0x34] ;  /* 0x00003400017d7983 */ /* 0x001ee80000300800 */
[----:B-1----:R-:W3:Y:S01]  /*9150*/  LDL R45, [R1+0x17c] ;  /* 0x00017c00012d7983 */ /* 0x002ee20000100800 */
[----:B------:R-:W-:-:S03]  /*9160*/  IADD3 R44, P1, R5, R3, RZ ;  /* 0x00000003052c7210 */ /* 0x000fc60007f3e0ff */
[----:B------:R0:W-:Y:S02]  /*9170*/  STS.U16 [R0+0x5800], R48 ;  /* 0x0058003000007388 */ /* 0x0001e40000000400 */
[----:B0-----:R-:W-:Y:S02]  /*9180*/  PRMT R48, RZ, 0x7610, R48 ;  /* 0x00007610ff307816 */ /* 0x001fe40000000030 */
[----:B------:R0:W-:Y:S04]  /*9190*/  STS.U16 [R0+0x6000], R49 ;  /* 0x0060003100007388 */ /* 0x0001e80000000400 */
[----:B------:R1:W-:Y:S01]  /*91a0*/  STL [R1+0x380], R5 ;  /* 0x0003800501007387 */ /* 0x0003e20000100800 */
[----:B0-----:R-:W-:-:S03]  /*91b0*/  PRMT R49, RZ, 0x7610, R49 ;  /* 0x00007610ff317816 */ /* 0x001fc60000000031 */
[----:B-1----:R-:W4:Y:S04]  /*91c0*/  LDL.LU R5, [R1+0x170] ;  /* 0x0001700001057983 */ /* 0x002f280000300800 */
[----:B--2---:R0:W-:Y:S01]  /*91d0*/  STL [R1+0x384], R4 ;  /* 0x0003840401007387 */ /* 0x0041e20000100800 */
[----:B---3--:R-:W-:-:S05]  /*91e0*/  IMAD.X R45, R45, 0x1, R2, P1 ;  /* 0x000000012d2d7824 */ /* 0x008fca00008e0602 */
[----:B------:R1:W2:Y:S02]  /*91f0*/  @!P0 LDG.E.U16 R48, [R44.64] ;  /* 0x000000062c308981 */ /* 0x0002a4000c1e1500 */
[-C--:B-1----:R-:W-:Y:S02]  /*9200*/  IADD3 R44, P1, R4, R3.reuse, RZ ;  /* 0x00000003042c7210 */ /* 0x082fe40007f3e0ff */
[----:B0-----:R-:W3:Y:S03]  /*9210*/  LDL.LU R4, [R1+0x1e4] ;  /* 0x0001e40001047983 */ /* 0x001ee60000300800 */
[----:B------:R-:W-:Y:S01]  /*9220*/  IMAD.X R45, R125, 0x1, R2, P1 ;  /* 0x000000017d2d7824 */ /* 0x000fe200008e0602 */
[----:B------:R0:W-:Y:S04]  /*9230*/  STL [R1+0x388], R125 ;  /* 0x0003887d01007387 */ /* 0x0001e80000100800 */
[----:B------:R1:W2:Y:S04]  /*9240*/  @!P0 LDG.E.U16 R49, [R44.64] ;  /* 0x000000062c318981 */ /* 0x0002a8000c1e1500 */
[----:B0-----:R-:W2:Y:S04]  /*9250*/  LDL.LU R125, [R1+0x16c] ;  /* 0x00016c00017d7983 */ /* 0x001ea80000300800 */
[----:B-1----:R-:W2:Y:S01]  /*9260*/  LDL R45, [R1+0xac] ;  /* 0x0000ac00012d7983 */ /* 0x002ea20000100800 */
[----:B----4-:R-:W-:-:S03]  /*9270*/  IADD3 R44, P1, R5, R3, RZ ;  /* 0x00000003052c7210 */ /* 0x010fc60007f3e0ff */
[----:B------:R0:W-:Y:S02]  /*9280*/  STS.U16 [R0+0x6800], R51 ;  /* 0x0068003300007388 */ /* 0x0001e40000000400 */
[----:B0-----:R-:W-:Y:S02]  /*9290*/  PRMT R51, RZ, 0x7610, R51 ;  /* 0x00007610ff337816 */ /* 0x001fe40000000033 */
[----:B------:R-:W-:Y:S01]  /*92a0*/  STS.U16 [R0+0x7000], R113 ;  /* 0x0070007100007388 */ /* 0x000fe20000000400 */
[----:B------:R-:W-:-:S03]  /*92b0*/  PRMT R105, RZ, 0x7610, R105 ;  /* 0x00007610ff697816 */ /* 0x000fc60000000069 */
[----:B------:R0:W-:Y:S04]  /*92c0*/  STL [R1+0x38c], R5 ;  /* 0x00038c0501007387 */ /* 0x0001e80000100800 */
[----:B------:R-:W-:Y:S04]  /*92d0*/  STS.U16 [R0+0x7800], R112 ;  /* 0x0078007000007388 */ /* 0x000fe80000000400 */
[----:B0-----:R-:W4:Y:S01]  /*92e0*/  LDL.LU R5, [R1+0xa0] ;  /* 0x0000a00001057983 */ /* 0x001f220000300800 */
[----:B--2---:R-:W-:-:S05]  /*92f0*/  IMAD.X R45, R45, 0x1, R2, P1 ;  /* 0x000000012d2d7824 */ /* 0x004fca00008e0602 */
[----:B------:R0:W2:Y:S02]  /*9300*/  @!P0 LDG.E.U16 R51, [R44.64] ;  /* 0x000000062c338981 */ /* 0x0000a4000c1e1500 */
[----:B0-----:R-:W-:Y:S01]  /*9310*/  IMAD.MOV.U32 R45, RZ, RZ, R76 ;  /* 0x000000ffff2d7224 */ /* 0x001fe200078e004c */
[----:B---3--:R-:W-:Y:S01]  /*9320*/  IADD3 R44, P1, R4, R3, RZ ;  /* 0x00000003042c7210 */ /* 0x008fe20007f3e0ff */
[----:B------:R-:W3:Y:S02]  /*9330*/  LDL.LU R76, [R1+0x3e8] ;  /* 0x0003e800014c7983 */ /* 0x000ee40000300800 */
[----:B------:R-:W-:Y:S02]  /*9340*/  IMAD.MOV.U32 R113, RZ, RZ, R45 ;  /* 0x000000ffff717224 */ /* 0x000fe400078e002d */
[----:B------:R-:W-:Y:S01]  /*9350*/  IMAD.X R45, R125, 0x1, R2, P1 ;  /* 0x000000017d2d7824 */ /* 0x000fe200008e0602 */
[----:B------:R0:W-:Y:S04]  /*9360*/  STL [R1+0x390], R4 ;  /* 0x0003900401007387 */ /* 0x0001e80000100800 */
[----:B------:R1:W2:Y:S04]  /*9370*/  @!P0 LDG.E.U16 R105, [R44.64] ;  /* 0x000000062c698981 */ /* 0x0002a8000c1e1500 */
[----:B0-----:R-:W2:Y:S01]  /*9380*/  LDL.LU R4, [R1+0x160] ;  /* 0x0001600001047983 */ /* 0x001ea20000300800 */
[----:B-1----:R-:W-:-:S03]  /*9390*/  IMAD.MOV.U32 R45, RZ, RZ, R77 ;  /* 0x000000ffff2d7224 */ /* 0x002fc600078e004d */
[----:B------:R0:W-:Y:S01]  /*93a0*/  STL [R1+0x394], R125 ;  /* 0x0003947d01007387 */ /* 0x0001e20000100800 */
[----:B------:R-:W-:-:S03]  /*93b0*/  IMAD.MOV.U32 R112, RZ, RZ, R45 ;  /* 0x000000ffff707224 */ /* 0x000fc600078e002d */
[----:B0-----:R-:W2:Y:S04]  /*93c0*/  LDL.LU R125, [R1+0x9c] ;  /* 0x00009c00017d7983 */ /* 0x001ea80000300800 */
[----:B------:R-:W3:Y:S04]  /*93d0*/  LDL.LU R77, [R1+0x3e4] ;  /* 0x0003e400014d7983 */ /* 0x000ee80000300800 */
[----:B------:R-:W2:Y:S01]  /*93e0*/  LDL R45, [R1+0x2c] ;  /* 0x00002c00012d7983 */ /* 0x000ea20000100800 */
[----:B----4-:R-:W-:Y:S02]  /*93f0*/  IADD3 R44, P1, R5, R3, RZ ;  /* 0x00000003052c7210 */ /* 0x010fe40007f3e0ff */
[----:B------:R-:W-:Y:S01]  /*9400*/  PRMT R106, RZ, 0x7610, R106 ;  /* 0x00007610ff6a7816 */ /* 0x000fe2000000006a */
[----:B------:R-:W-:Y:S01]  /*9410*/  STS.U16 [R0+0x8000], R111 ;  /* 0x0080006f00007388 */ /* 0x000fe20000000400 */
[----:B------:R-:W-:-:S03]  /*9420*/  PRMT R107, RZ, 0x7610, R107 ;  /* 0x00007610ff6b7816 */ /* 0x000fc6000000006b */
[----:B------:R0:W-:Y:S04]  /*9430*/  STL [R1+0x398], R5 ;  /* 0x0003980501007387 */ /* 0x0001e80000100800 */
[----:B0-----:R-:W4:Y:S01]  /*9440*/  LDL.LU R5, [R1+0x1dc] ;  /* 0x0001dc0001057983 */ /* 0x001f220000300800 */
[----:B--2---:R-:W-:-:S05]  /*9450*/  IMAD.X R45, R45, 0x1, R2, P1 ;  /* 0x000000012d2d7824 */ /* 0x004fca00008e0602 */
[----:B------:R0:W2:Y:S02]  /*9460*/  @!P0 LDG.E.U16 R106, [R44.64] ;  /* 0x000000062c6a8981 */ /* 0x0000a4000c1e1500 */
[----:B0-----:R-:W-:Y:S01]  /*9470*/  IMAD.MOV.U32 R45, RZ, RZ, R78 ;  /* 0x000000ffff2d7224 */ /* 0x001fe200078e004e */
[-C--:B------:R-:W-:Y:S01]  /*9480*/  IADD3 R44, P1, R4, R3.reuse, RZ ;  /* 0x00000003042c7210 */ /* 0x080fe20007f3e0ff */
[----:B------:R-:W3:Y:S02]  /*9490*/  LDL.LU R78, [R1+0x3e0] ;  /* 0x0003e000014e7983 */ /* 0x000ee40000300800 */
[----:B------:R-:W-:Y:S02]  /*94a0*/  IMAD.MOV.U32 R111, RZ, RZ, R45 ;  /* 0x000000ffff6f7224 */ /* 0x000fe400078e002d */
[----:B------:R-:W-:Y:S01]  /*94b0*/  IMAD.X R45, R125, 0x1, R2, P1 ;  /* 0x000000017d2d7824 */ /* 0x000fe200008e0602 */
[----:B------:R0:W-:Y:S04]  /*94c0*/  STL [R1+0x39c], R4 ;  /* 0x00039c0401007387 */ /* 0x0001e80000100800 */
[----:B------:R1:W2:Y:S04]  /*94d0*/  @!P0 LDG.E.U16 R107, [R44.64] ;  /* 0x000000062c6b8981 */ /* 0x0002a8000c1e1500 */
[----:B0-----:R-:W2:Y:S04]  /*94e0*/  LDL.LU R4, [R1+0x90] ;  /* 0x0000900001047983 */ /* 0x001ea80000300800 */
[----:B------:R0:W-:Y:S04]  /*94f0*/  STL [R1+0x3a0], R125 ;  /* 0x0003a07d01007387 */ /* 0x0001e80000100800 */
[----:B0-----:R-:W3:Y:S04]  /*9500*/  LDL.LU R125, [R1+0x14] ;  /* 0x00001400017d7983 */ /* 0x001ee80000300800 */
[----:B-1----:R-:W3:Y:S01]  /*9510*/  LDL R45, [R1+0x15c] ;  /* 0x00015c00012d7983 */ /* 0x002ee20000100800 */
[----:B----4-:R-:W-:-:S03]  /*9520*/  IADD3 R44, P1, R5, R3, RZ ;  /* 0x00000003052c7210 */ /* 0x010fc60007f3e0ff */
        /* <DEDUP_REMOVED lines=19> */
[----:B------:R0:W-:Y:S04]  /*9660*/  STS.U16 [R0+0xa000], R47 ;  /* 0x00a0002f00007388 */ /* 0x0001e80000000400 */
[----:B------:R1:W-:Y:S01]  /*9670*/  STL [R1+0x3b0], R5 ;  /* 0x0003b00501007387 */ /* 0x0003e20000100800 */
[----:B0-----:R-:W-:-:S03]  /*9680*/  PRMT R47, RZ, 0x7610, R47 ;  /* 0x00007610ff2f7816 */ /* 0x001fc6000000002f */
[----:B-1----:R-:W4:Y:S04]  /*9690*/  LDL.LU R5, [R1+0x80] ;  /* 0x0000800001057983 */ /* 0x002f280000300800 */
[----:B---3--:R0:W-:Y:S01]  /*96a0*/  STL [R1+0x3b4], R4 ;  /* 0x0003b40401007387 */ /* 0x0081e20000100800 */
[----:B--2---:R-:W-:-:S05]  /*96b0*/  IMAD.X R45, R45, 0x1, R2, P1 ;  /* 0x000000012d2d7824 */ /* 0x004fca00008e0602 */
        /* <DEDUP_REMOVED lines=12> */
[----:B------:R-:W-:Y:S04]  /*9780*/  STS.U16 [R0+0xb000], R33 ;  /* 0x00b0002100007388 */ /* 0x000fe80000000400 */
[----:B------:R1:W-:Y:S01]  /*9790*/  STL [R1+0x3bc], R5 ;  /* 0x0003bc0501007387 */ /* 0x0003e20000100800 */
[----:B0-----:R-:W-:-:S03]  /*97a0*/  PRMT R110, RZ, 0x7610, R110 ;  /* 0x00007610ff6e7816 */ /* 0x001fc6000000006e */
[----:B-1----:R-:W4:Y:S01]  /*97b0*/  LDL.LU R5, [R1+0x1cc] ;  /* 0x0001cc0001057983 */ /* 0x002f220000300800 */
        /* <DEDUP_REMOVED lines=9> */
[----:B0-----:R-:W2:Y:S04]  /*9850*/  LDL.LU R4, [R1+0x70] ;  /* 0x0000700001047983 */ /* 0x001ea80000300800 */
[----:B------:R0:W-:Y:S01]  /*9860*/  STL [R1+0x3c4], R125 ;  /* 0x0003c47d01007387 */ /* 0x0001e20000100800 */
[----:B-1----:R-:W-:-:S03]  /*9870*/  IMAD.MOV.U32 R45, RZ, RZ, R33 ;  /* 0x000000ffff2d7224 */ /* 0x002fc600078e0021 */
[----:B0-----:R-:W2:Y:S04]  /*9880*/  LDL.LU R125, [R1+0x4] ;  /* 0x00000400017d7983 */ /* 0x001ea80000300800 */
[----:B------:R-:W2:Y:S04]  /*9890*/  LDL R33, [R1+0x13c] ;  /* 0x00013c0001217983 */ /* 0x000ea80000100800 */
[----:B------:R4:W-:Y:S01]  /*98a0*/  STS.U16 [R0+0xb800], R32 ;  /* 0x00b8002000007388 */ /* 0x0009e20000000400 */
[----:B------:R-:W-:Y:S02]  /*98b0*/  PRMT R44, RZ, 0x7610, R44 ;  /* 0x00007610ff2c7816 */ /* 0x000fe4000000002c */
[----:B----4-:R-:W-:Y:S01]  /*98c0*/  IADD3 R32, P1, R5, R3, RZ ;  /* 0x0000000305207210 */ /* 0x010fe20007f3e0ff */
[----:B------:R0:W-:Y:S02]  /*98d0*/  STS.U16 [R0+0xc000], R7 ;  /* 0x00c0000700007388 */ /* 0x0001e40000000400 */
[----:B0-----:R-:W-:-:S02]  /*98e0*/  PRMT R7, RZ, 0x7610, R7 ;  /* 0x00007610ff077816 */ /* 0x001fc40000000007 */
[----:B------:R0:W-:Y:S04]  /*98f0*/  STS.U16 [R0+0xc800], R6 ;  /* 0x00c8000600007388 */ /* 0x0001e80000000400 */
[----:B------:R1:W-:Y:S01]  /*9900*/  STS.U16 [R0+0xd000], R31 ;  /* 0x00d0001f00007388 */ /* 0x0003e20000000400 */
[----:B0-----:R-:W-:Y:S02]  /*9910*/  IMAD.MOV.U32 R6, RZ, RZ, R70 ;  /* 0x000000ffff067224 */ /* 0x001fe400078e0046 */
[----:B-1----:R-:W-:Y:S01]  /*9920*/  IMAD.MOV.U32 R31, RZ, RZ, R71 ;  /* 0x000000ffff1f7224 */ /* 0x002fe200078e0047 */
[----:B------:R0:W-:Y:S02]  /*9930*/  STS.U16 [R0+0xd800], R30 ;  /* 0x00d8001e00007388 */ /* 0x0001e40000000400 */
[----:B0-----:R-:W-:-:S02]  /*9940*/  IMAD.MOV.U32 R30, RZ, RZ, R124 ;  /* 0x000000ffff1e7224 */ /* 0x001fc400078e007c */
[----:B--2---:R-:W-:-:S05]  /*9950*/  IMAD.X R33, R33, 0x1, R2, P1 ;  /* 0x0000000121217824 */ /* 0x004fca00008e0602 */
[----:B------:R0:W2:Y:S02]  /*9960*/  @!P0 LDG.E.U16 R44, [R32.64] ;  /* 0x00000006202c8981 */ /* 0x0000a4000c1e1500 */
[----:B0-----:R-:W-:-:S05]  /*9970*/  IADD3 R32, P1, R4, R3, RZ ;  /* 0x0000000304207210 */ /* 0x001fca0007f3e0ff */
[----:B------:R-:W-:-:S05]  /*9980*/  IMAD.X R33, R125, 0x1, R2, P1 ;  /* 0x000000017d217824 */ /* 0x000fca00008e0602 */
[----:B------:R0:W4:Y:S02]  /*9990*/  @!P0 LDG.E.U16 R7, [R32.64] ;  /* 0x0000000620078981 */ /* 0x000124000c1e1500 */
[----:B0-----:R-:W-:Y:S02]  /*99a0*/  IMAD.MOV.U32 R33, RZ, RZ, R68 ;  /* 0x000000ffff217224 */ /* 0x001fe400078e0044 */
[----:B------:R-:W3:Y:S01]  /*99b0*/  LDL.LU R68, [R1+0x3d8] ;  /* 0x0003d80001447983 */ /* 0x000ee20000300800 */
[----:B------:R-:W-:-:S03]  /*99c0*/  IMAD.MOV.U32 R32, RZ, RZ, R69 ;  /* 0x000000ffff207224 */ /* 0x000fc600078e0045 */
[----:B------:R-:W3:Y:S04]  /*99d0*/  LDL.LU R69, [R1+0x3d4] ;  /* 0x0003d40001457983 */ /* 0x000ee80000300800 */
[----:B------:R-:W3:Y:S04]  /*99e0*/  LDL.LU R70, [R1+0x3d0] ;  /* 0x0003d00001467983 */ /* 0x000ee80000300800 */
[----:B------:R-:W3:Y:S04]  /*99f0*/  LDL.LU R71, [R1+0x3cc] ;  /* 0x0003cc0001477983 */ /* 0x000ee80000300800 */
[----:B------:R-:W3:Y:S04]  /*9a00*/  LDL.LU R124, [R1+0x3c8] ;  /* 0x0003c800017c7983 */ /* 0x000ee80000300800 */
[----:B------:R0:W-:Y:S04]  /*9a10*/  STS.U16 [R0+0xe000], R29 ;  /* 0x00e0001d00007388 */ /* 0x0001e80000000400 */
[----:B------:R-:W-:Y:S01]  /*9a20*/  STS.U16 [R0+0xe800], R28 ;  /* 0x00e8001c00007388 */ /* 0x000fe20000000400 */
[----:B0-----:R-:W-:-:S03]  /*9a30*/  LOP3.LUT R29, R0, 0x40, RZ, 0x3c, !PT ;  /* 0x00000040001d7812 */ /* 0x001fc600078e3cff */
[----:B------:R-:W-:Y:S04]  /*9a40*/  STS.U16 [R0+0xf000], R23 ;  /* 0x00f0001700007388 */ /* 0x000fe80000000400 */
[----:B------:R-:W-:Y:S04]  /*9a50*/  STS.U16 [R0+0xf800], R22 ;  /* 0x00f8001600007388 */ /* 0x000fe80000000400 */
[----:B------:R0:W-:Y:S04]  /*9a60*/  STS.U16 [R29+0xfc00], R122 ;  /* 0x00fc007a1d007388 */ /* 0x0001e80000000400 */
[----:B------:R-:W-:Y:S04]  /*9a70*/  STS.U16 [R29+0x400], R104 ;  /* 0x000400681d007388 */ /* 0x000fe80000000400 */
        /* <DEDUP_REMOVED lines=15> */
[----:B-----5:R-:W-:Y:S04]  /*9b70*/  STS.U16 [R29+0x8400], R35 ;  /* 0x008400231d007388 */ /* 0x020fe80000000400 */
[----:B------:R-:W-:Y:S04]  /*9b80*/  STS.U16 [R29+0x8c00], R48 ;  /* 0x008c00301d007388 */ /* 0x000fe80000000400 */
[----:B------:R-:W-:Y:S04]  /*9b90*/  STS.U16 [R29+0x9400], R49 ;  /* 0x009400311d007388 */ /* 0x000fe80000000400 */
[----:B------:R-:W-:Y:S04]  /*9ba0*/  STS.U16 [R29+0x9c00], R51 ;  /* 0x009c00331d007388 */ /* 0x000fe80000000400 */
[----:B------:R-:W-:Y:S04]  /*9bb0*/  STS.U16 [R29+0xa400], R105 ;  /* 0x00a400691d007388 */ /* 0x000fe80000000400 */
[----:B------:R-:W-:Y:S04]  /*9bc0*/  STS.U16 [R29+0xac00], R106 ;  /* 0x00ac006a1d007388 */ /* 0x000fe80000000400 */
[----:B------:R-:W-:Y:S04]  /*9bd0*/  STS.U16 [R29+0xb400], R107 ;  /* 0x00b4006b1d007388 */ /* 0x000fe80000000400 */
[----:B------:R-:W-:Y:S04]  /*9be0*/  STS.U16 [R29+0xbc00], R109 ;  /* 0x00bc006d1d007388 */ /* 0x000fe80000000400 */
[----:B------:R1:W-:Y:S04]  /*9bf0*/  STS.U16 [R29+0xc400], R108 ;  /* 0x00c4006c1d007388 */ /* 0x0003e80000000400 */
[----:B------:R-:W-:Y:S04]  /*9c00*/  STS.U16 [R29+0xcc00], R50 ;  /* 0x00cc00321d007388 */ /* 0x000fe80000000400 */
[----:B------:R-:W-:Y:S04]  /*9c10*/  STS.U16 [R29+0xd400], R47 ;  /* 0x00d4002f1d007388 */ /* 0x000fe80000000400 */
[----:B------:R-:W-:Y:S04]  /*9c20*/  STS.U16 [R29+0xdc00], R46 ;  /* 0x00dc002e1d007388 */ /* 0x000fe80000000400 */
[----:B------:R5:W-:Y:S01]  /*9c30*/  STS.U16 [R29+0xe400], R110 ;  /* 0x00e4006e1d007388 */ /* 0x000be20000000400 */
[----:B0-----:R-:W-:-:S02]  /*9c40*/  IMAD.MOV.U32 R122, RZ, RZ, R30 ;  /* 0x000000ffff7a7224 */ /* 0x001fc400078e001e */
[----:B-1----:R-:W-:Y:S02]  /*9c50*/  IMAD.MOV.U32 R108, RZ, RZ, R45 ;  /* 0x000000ffff6c7224 */ /* 0x002fe400078e002d */
[----:B------:R-:W-:Y:S02]  /*9c60*/  IMAD.MOV.U32 R109, RZ, RZ, R32 ;  /* 0x000000ffff6d7224 */ /* 0x000fe400078e0020 */
[----:B-----5:R-:W-:Y:S01]  /*9c70*/  IMAD.MOV.U32 R110, RZ, RZ, R33 ;  /* 0x000000ffff6e7224 */ /* 0x020fe200078e0021 */
[----:B--2---:R-:W-:Y:S04]  /*9c80*/  STS.U16 [R29+0xec00], R44 ;  /* 0x00ec002c1d007388 */ /* 0x004fe80000000400 */
[----:B----4-:R0:W-:Y:S04]  /*9c90*/  STS.U16 [R29+0xf400], R7 ;  /* 0x00f400071d007388 */ /* 0x0101e80000000400 */
[----:B------:R-:W-:Y:S01]  /*9ca0*/  BAR.SYNC.DEFER_BLOCKING 0x0 ;  /* 0x0000000000007b1d */ /* 0x000fe20000010000 */
[----:B0-----:R-:W-:-:S05]  /*9cb0*/  IMAD.MOV.U32 R7, RZ, RZ, R31 ;  /* 0x000000ffff077224 */ /* 0x001fca00078e001f */
[----:B------:R-:W-:Y:S04]  /*9cc0*/  LDSM.16.MT88.4 R104, [R120+0x10000] ;  /* 0x010000007868783b */ /* 0x000fe80000004200 */
[----:B------:R-:W0:Y:S04]  /*9cd0*/  LDSM.16.M88.4 R12, [R123] ;  /* 0x000000007b0c783b */ /* 0x000e280000000200 */
[----:B------:R-:W1:Y:S04]  /*9ce0*/  LDSM.16.M88.4 R20, [R123+0x4000] ;  /* 0x004000007b14783b */ /* 0x000e680000000200 */
[----:B------:R-:W2:Y:S04]  /*9cf0*/  LDSM.16.M88.4 R16, [R123+0x8000] ;  /* 0x008000007b10783b */ /* 0x000ea80000000200 */
[----:B------:R-:W4:Y:S04]  /*9d00*/  LDSM.16.M88.4 R8, [R123+0xc000] ;  /* 0x00c000007b08783b */ /* 0x000f280000000200 */
[----:B------:R-:W5:Y:S04]  /*9d10*/  LDSM.16.MT88.4 R44, [R120+0x10080] ;  /* 0x01008000782c783b */ /* 0x000f680000004200 */
[----:B------:R-:W3:Y:S04]  /*9d20*/  LDSM.16.MT88.4 R28, [R121+0x10080] ;  /* 0x01008000791c783b */ /* 0x000ee80000004200 */
[----:B------:R-:W3:Y:S01]  /*9d30*/  LDSM.16.MT88.4 R32, [R121+0x10000] ;  /* 0x010000007920783b */ /* 0x000ee20000004200 */
[C---:B0-----:R-:W-:Y:S08]  /*9d40*/  HMMA.16816.F32 R96, R104.reuse, R12, R96 ;  /* 0x0000000c6860723c */ /* 0x041ff00000001860 */
[C---:B-1----:R-:W-:Y:S08]  /*9d50*/  HMMA.16816.F32 R92, R104.reuse, R20, R92 ;  /* 0x00000014685c723c */ /* 0x042ff0000000185c */
[C---:B--2---:R-:W-:Y:S01]  /*9d60*/  HMMA.16816.F32 R48, R104.reuse, R16, R100 ;  /* 0x000000106830723c */ /* 0x044fe20000001864 */
[----:B------:R-:W-:Y:S07]  /*9d70*/  LDSM.16.MT88.4 R100, [R120+0x11080] ;  /* 0x011080007864783b */ /* 0x000fee0000004200 */
[----:B----4-:R-:W-:Y:S01]  /*9d80*/  HMMA.16816.F32 R24, R104, R8, R24 ;  /* 0x000000086818723c */ /* 0x010fe20000001818 */
[----:B------:R-:W0:Y:S07]  /*9d90*/  LDSM.16.MT88.4 R104, [R120+0x11000] ;  /* 0x011000007868783b */ /* 0x000e2e0000004200 */
[C---:B-----5:R-:W-:Y:S08]  /*9da0*/  HMMA.16816.F32 R52, R44.reuse, R12, R52 ;  /* 0x0000000c2c34723c */ /* 0x060ff00000001834 */
[C---:B------:R-:W-:Y:S08]  /*9db0*/  HMMA.16816.F32 R56, R44.reuse, R20, R56 ;  /* 0x000000142c38723c */ /* 0x040ff00000001838 */
[C---:B------:R-:W-:Y:S08]  /*9dc0*/  HMMA.16816.F32 R40, R44.reuse, R16, R40 ;  /* 0x000000102c28723c */ /* 0x040ff00000001828 */
[----:B------:R-:W-:Y:S08]  /*9dd0*/  HMMA.16816.F32 R36, R44, R8, R36 ;  /* 0x000000082c24723c */ /* 0x000ff00000001824 */
[C---:B---3--:R-:W-:Y:S08]  /*9de0*/  HMMA.16816.F32 R84, R28.reuse, R12, R84 ;  /* 0x0000000c1c54723c */ /* 0x048ff00000001854 */
[C---:B------:R-:W-:Y:S08]  /*9df0*/  HMMA.16816.F32 R80, R28.reuse, R20, R80 ;  /* 0x000000141c50723c */ /* 0x040ff00000001850 */
[----:B------:R-:W-:Y:S08]  /*9e00*/  HMMA.16816.F32 R76, R28, R16, R76 ;  /* 0x000000101c4c723c */ /* 0x000ff0000000184c */
[C---:B------:R-:W-:Y:S08]  /*9e10*/  HMMA.16816.F32 R60, R32.reuse, R12, R60 ;  /* 0x0000000c203c723c */ /* 0x040ff0000000183c */
[C---:B------:R-:W-:Y:S08]  /*9e20*/  HMMA.16816.F32 R64, R32.reuse, R20, R64 ;  /* 0x000000142040723c */ /* 0x040ff00000001840 */
[C---:B------:R-:W-:Y:S08]  /*9e30*/  HMMA.16816.F32 R44, R32.reuse, R16, R72 ;  /* 0x00000010202c723c */ /* 0x040ff00000001848 */
[-C--:B------:R-:W-:Y:S01]  /*9e40*/  HMMA.16816.F32 R88, R32, R8.reuse, R88 ;  /* 0x000000082058723c */ /* 0x080fe20000001858 */
[----:B------:R-:W-:Y:S07]  /*9e50*/  LDSM.16.MT88.4 R32, [R121+0x11080] ;  /* 0x011080007920783b */ /* 0x000fee0000004200 */
[----:B------:R-:W-:Y:S01]  /*9e60*/  HMMA.16816.F32 R28, R28, R8, R68 ;  /* 0x000000081c1c723c */ /* 0x000fe20000001844 */
[----:B------:R-:W1:Y:S01]  /*9e70*/  LDSM.16.MT88.4 R68, [R121+0x11000] ;  /* 0x011000007944783b */ /* 0x000e620000004200 */
[----:B------:R-:W-:-:S02]  /*9e80*/  IMAD.MOV.U32 R16, RZ, RZ, R116 ;  /* 0x000000ffff107224 */ /* 0x000fc400078e0074 */
[----:B------:R-:W-:-:S03]  /*9e90*/  IMAD.MOV.U32 R17, RZ, RZ, R117 ;  /* 0x000000ffff117224 */ /* 0x000fc600078e0075 */
[----:B------:R-:W-:Y:S02]  /*9ea0*/  IMAD.MOV.U32 R8, RZ, RZ, R118 ;  /* 0x000000ffff087224 */ /* 0x000fe400078e0076 */
[----:B------:R-:W-:Y:S02]  /*9eb0*/  IMAD.MOV.U32 R9, RZ, RZ, R119 ;  /* 0x000000ffff097224 */ /* 0x000fe400078e0077 */
[----:B0-----:R-:W-:Y:S01]  /*9ec0*/  HMMA.16816.F32 R116, R104, R14, R96 ;  /* 0x0000000e6874723c */ /* 0x001fe20000001860 */
[----:B------:R-:W-:Y:S02]  /*9ed0*/  IMAD.MOV.U32 R20, RZ, RZ, R112 ;  /* 0x000000ffff147224 */ /* 0x000fe400078e0070 */
[----:B------:R-:W-:Y:S02]  /*9ee0*/  IMAD.MOV.U32 R21, RZ, RZ, R113 ;  /* 0x000000ffff157224 */ /* 0x000fe400078e0071 */
[----:B------:R-:W-:Y:S02]  /*9ef0*/  IMAD.MOV.U32 R13, RZ, RZ, R110 ;  /* 0x000000ffff0d7224 */ /* 0x000fe400078e006e */
[----:B------:R-:W-:-:S02]  /*9f00*/  IMAD.MOV.U32 R98, RZ, RZ, R114 ;  /* 0x000000ffff627224 */ /* 0x000fc400078e0072 */
[----:B------:R-:W-:Y:S02]  /*9f10*/  IMAD.MOV.U32 R99, RZ, RZ, R115 ;  /* 0x000000ffff637224 */ /* 0x000fe400078e0073 */
[----:B------:R-:W-:Y:S01]  /*9f20*/  HMMA.16816.F32 R112, R104, R22, R92 ;  /* 0x000000166870723c */ /* 0x000fe2000000185c */
[----:B------:R-:W-:-:S06]  /*9f30*/  IMAD.MOV.U32 R12, RZ, RZ, R108 ;  /* 0x000000ffff0c7224 */ /* 0x000fcc00078e006c */
[----:B------:R-:W-:Y:S01]  /*9f40*/  IMAD.MOV.U32 R94, RZ, RZ, R109 ;  /* 0x000000ffff5e7224 */ /* 0x000fe200078e006d */
[----:B------:R-:W-:Y:S01]  /*9f50*/  HMMA.16816.F32 R72, R100, R14, R52 ;  /* 0x0000000e6448723c */ /* 0x000fe20000001834 */
[----:B------:R-:W-:-:S06]  /*9f60*/  IMAD.MOV.U32 R95, RZ, RZ, R111 ;  /* 0x000000ffff5f7224 */ /* 0x000fcc00078e006f */
[----:B------:R-:W-:Y:S01]  /*9f70*/  IMAD.MOV.U32 R55, RZ, RZ, R98 ;  /* 0x000000ffff377224 */ /* 0x000fe200078e0062 */
[----:B------:R-:W-:Y:S01]  /*9f80*/  HMMA.16816.F32 R108, R104, R18, R48 ;  /* 0x00000012686c723c */ /* 0x000fe20000001830 */
[----:B------:R-:W-:Y:S02]  /*9f90*/  IMAD.MOV.U32 R54, RZ, RZ, R99 ;  /* 0x000000ffff367224 */ /* 0x000fe400078e0063 */
[----:B------:R-:W-:-:S05]  /*9fa0*/  IMAD.MOV.U32 R52, RZ, RZ, R8 ;  /* 0x000000ffff347224 */ /* 0x000fca00078e0008 */
[----:B------:R-:W-:Y:S01]  /*9fb0*/  HMMA.16816.F32 R104, R104, R10, R24 ;  /* 0x0000000a6868723c */ /* 0x000fe20000001818 */
[----:B------:R-:W-:-:S07]  /*9fc0*/  IMAD.MOV.U32 R53, RZ, RZ, R9 ;  /* 0x000000ffff357224 */ /* 0x000fce00078e0009 */
[C---:B------:R-:W-:Y:S08]  /*9fd0*/  HMMA.16816.F32 R56, R100.reuse, R22, R56 ;  /* 0x000000166438723c */ /* 0x040ff00000001838 */
[C---:B------:R-:W-:Y:S08]  /*9fe0*/  HMMA.16816.F32 R40, R100.reuse, R18, R40 ;  /* 0x000000126428723c */ /* 0x040ff00000001828 */
[----:B------:R-:W-:Y:S08]  /*9ff0*/  HMMA.16816.F32 R36, R100, R10, R36 ;  /* 0x0000000a6424723c */ /* 0x000ff00000001824 */
[C---:B-1----:R-:W-:Y:S07]  /*a000*/  HMMA.16816.F32 R100, R68.reuse, R14, R60 ;  /* 0x0000000e4464723c */ /* 0x042fee000000183c */
[----:B------:R-:W-:Y:S01]  /*a010*/  IMAD.MOV.U32 R61, RZ, RZ, R20 ;  /* 0x000000ffff3d7224 */ /* 0x000fe200078e0014 */
[----:B------:R-:W-:Y:S01]  /*a020*/  HMMA.16816.F32 R96, R68, R22, R64 ;  /* 0x000000164460723c */ /* 0x000fe20000001840 */
[----:B------:R-:W-:Y:S01]  /*a030*/  IMAD.MOV.U32 R62, RZ, RZ, R21 ;  /* 0x000000ffff3e7224 */ /* 0x000fe200078e0015 */
[----:B------:R-:W-:Y:S01]  /*a040*/  LDSM.16.MT88.4 R64, [R120+0x12000] ;  /* 0x012000007840783b */ /* 0x000fe20000004200 */
[----:B------:R-:W-:-:S02]  /*a050*/  IMAD.MOV.U32 R63, RZ, RZ, R16 ;  /* 0x000000ffff3f7224 */ /* 0x000fc400078e0010 */
[----:B------:R-:W-:-:S03]  /*a060*/  IMAD.MOV.U32 R60, RZ, RZ, R17 ;  /* 0x000000ffff3c7224 */ /* 0x000fc600078e0011 */
[C---:B------:R-:W-:Y:S01]  /*a070*/  HMMA.16816.F32 R24, R32.reuse, R14, R84 ;  /* 0x0000000e2018723c */ /* 0x040fe20000001854 */
[----:B------:R-:W0:Y:S07]  /*a080*/  LDSM.16.M88.4 R84, [R124] ;  /* 0x000000007c54783b */ /* 0x000e2e0000000200 */
[----:B------:R-:W-:Y:S01]  /*a090*/  HMMA.16816.F32 R20, R32, R22, R80 ;  /* 0x000000162014723c */ /* 0x000fe20000001850 */
[----:B------:R-:W1:Y:S07]  /*a0a0*/  LDSM.16.M88.4 R80, [R124+0x4000] ;  /* 0x004000007c50783b */ /* 0x000e6e0000000200 */
[C---:B------:R-:W-:Y:S08]  /*a0b0*/  HMMA.16816.F32 R44, R68.reuse, R18, R44 ;  /* 0x00000012442c723c */ /* 0x040ff0000000182c */
[----:B------:R-:W-:Y:S01]  /*a0c0*/  HMMA.16816.F32 R88, R68, R10, R88 ;  /* 0x0000000a4458723c */ /* 0x000fe20000001858 */
[----:B------:R-:W-:Y:S07]  /*a0d0*/  LDSM.16.M88.4 R68, [R124+0xc000] ;  /* 0x00c000007c44783b */ /* 0x000fee0000000200 */
[C---:B------:R-:W-:Y:S01]  /*a0e0*/  HMMA.16816.F32 R16, R32.reuse, R18, R76 ;  /* 0x000000122010723c */ /* 0x040fe2000000184c */
[----:B------:R-:W-:Y:S07]  /*a0f0*/  LDSM.16.M88.4 R76, [R124+0x8000] ;  /* 0x008000007c4c783b */ /* 0x000fee0000000200 */
[----:B------:R-:W-:Y:S01]  /*a100*/  HMMA.16816.F32 R8, R32, R10, R28 ;  /* 0x0000000a2008723c */ /* 0x000fe2000000181c */
[----:B------:R-:W2:Y:S06]  /*a110*/  LDSM.16.MT88.4 R28, [R120+0x12080] ;  /* 0x01208000781c783b */ /* 0x000eac0000004200 */
[----:B------:R-:W-:-:S02]  /*a120*/  IMAD.MOV.U32 R32, RZ, RZ, R94 ;  /* 0x000000ffff207224 */ /* 0x000fc400078e005e */
[----:B------:R-:W-:Y:S02]  /*a130*/  IMAD.MOV.U32 R33, RZ, RZ, R95 ;  /* 0x000000ffff217224 */ /* 0x000fe400078e005f */
[----:B------:R-:W3:Y:S01]  /*a140*/  LDSM.16.MT88.4 R92, [R121+0x12000] ;  /* 0x01200000795c783b */ /* 0x000ee20000004200 */
[----:B------:R-:W-:Y:S02]  /*a150*/  IMAD.MOV.U32 R34, RZ, RZ, R12 ;  /* 0x000000ffff227224 */ /* 0x000fe400078e000c */
[----:B------:R-:W-:Y:S02]  /*a160*/  IMAD.MOV.U32 R35, RZ, RZ, R13 ;  /* 0x000000ffff237224 */ /* 0x000fe400078e000d */
[----:B------:R-:W4:Y:S01]  /*a170*/  LDSM.16.MT88.4 R12, [R121+0x12080] ;  /* 0x01208000790c783b */ /* 0x000f220000004200 */
[----:B0-----:R-:W-:Y:S07]  /*a180*/  HMMA.16816.F32 R48, R64, R84, R116 ;  /* 0x000000544030723c */ /* 0x001fee0000001874 */
[----:B------:R-:W-:-:S02]  /*a190*/  IMAD.MOV.U32 R117, RZ, RZ, R52 ;  /* 0x000000ffff757224 */ /* 0x000fc400078e0034 */
[----:B------:R-:W-:Y:S02]  /*a1a0*/  IMAD.MOV.U32 R116, RZ, RZ, R53 ;  /* 0x000000ffff747224 */ /* 0x000fe400078e0035 */
[----:B------:R-:W-:Y:S02]  /*a1b0*/  IMAD.MOV.U32 R119, RZ, RZ, R54 ;  /* 0x000000ffff777224 */ /* 0x000fe400078e0036 */
[----:B------:R-:W-:Y:S02]  /*a1c0*/  IMAD.MOV.U32 R118, RZ, RZ, R55 ;  /* 0x000000ffff767224 */ /* 0x000fe400078e0037 */
[----:B-1----:R-:W-:Y:S07]  /*a1d0*/  HMMA.16816.F32 R52, R64, R80, R112 ;  /* 0x000000504034723c */ /* 0x002fee0000001870 */
[----:B------:R-:W-:-:S02]  /*a1e0*/  IMAD.MOV.U32 R112, RZ, RZ, R60 ;  /* 0x000000ffff707224 */ /* 0x000fc400078e003c */
[----:B------:R-:W-:Y:S01]  /*a1f0*/  IMAD.MOV.U32 R113, RZ, RZ, R61 ;  /* 0x000000ffff717224 */ /* 0x000fe200078e003d */
[----:B--2---:R-:W-:Y:S01]  /*a200*/  HMMA.16816.F32 R72, R28, R84, R72 ;  /* 0x000000541c48723c */ /* 0x004fe20000001848 */
[----:B------:R-:W-:Y:S02]  /*a210*/  IMAD.MOV.U32 R114, RZ, RZ, R62 ;  /* 0x000000ffff727224 */ /* 0x000fe400078e003e */
[----:B------:R-:W-:-:S05]  /*a220*/  IMAD.MOV.U32 R115, RZ, RZ, R63 ;  /* 0x000000ffff737224 */ /* 0x000fca00078e003f */
[----:B------:R-:W-:Y:S07]  /*a230*/  HMMA.16816.F32 R60, R64, R76, R108 ;  /* 0x0000004c403c723c */ /* 0x000fee000000186c */
[----:B------:R-:W-:Y:S01]  /*a240*/  IMAD.MOV.U32 R108, RZ, RZ, R32 ;  /* 0x000000ffff6c7224 */ /* 0x000fe200078e0020 */
[----:B------:R-:W-:Y:S01]  /*a250*/  HMMA.16816.F32 R56, R28, R80, R56 ;  /* 0x000000501c38723c */ /* 0x000fe20000001838 */
[----:B------:R-:W-:Y:S02]  /*a260*/  IMAD.MOV.U32 R109, RZ, RZ, R33 ;  /* 0x000000ffff6d7224 */ /* 0x000fe400078e0021 */
[----:B------:R-:W-:-:S02]  /*a270*/  IMAD.MOV.U32 R110, RZ, RZ, R34 ;  /* 0x000000ffff6e7224 */ /* 0x000fc400078e0022 */
[----:B------:R-:W-:-:S03]  /*a280*/  IMAD.MOV.U32 R111, RZ, RZ, R35 ;  /* 0x000000ffff6f7224 */ /* 0x000fc600078e0023 */
[C---:B------:R-:W-:Y:S08]  /*a290*/  HMMA.16816.F32 R40, R28.reuse, R76, R40 ;  /* 0x0000004c1c28723c */ /* 0x040ff00000001828 */
[----:B------:R-:W-:Y:S08]  /*a2a0*/  HMMA.16816.F32 R36, R28, R68, R36 ;  /* 0x000000441c24723c */ /* 0x000ff00000001824 */
[C---:B---3--:R-:W-:Y:S01]  /*a2b0*/  HMMA.16816.F32 R28, R92.reuse, R84, R100 ;  /* 0x000000545c1c723c */ /* 0x048fe20000001864 */
[----:B------:R-:W0:Y:S07]  /*a2c0*/  LDSM.16.MT88.4 R100, [R120+0x13000] ;  /* 0x013000007864783b */ /* 0x000e2e0000004200 */
[C---:B------:R-:W-:Y:S01]  /*a2d0*/  HMMA.16816.F32 R32, R92.reuse, R80, R96 ;  /* 0x000000505c20723c */ /* 0x040fe20000001860 */
[----:B------:R-:W1:Y:S07]  /*a2e0*/  LDSM.16.MT88.4 R96, [R120+0x13080] ;  /* 0x013080007860783b */ /* 0x000e6e0000004200 */
[C---:B------:R-:W-:Y:S08]  /*a2f0*/  HMMA.16816.F32 R44, R92.reuse, R76, R44 ;  /* 0x0000004c5c2c723c */ /* 0x040ff0000000182c */
[----:B------:R-:W-:Y:S01]  /*a300*/  HMMA.16816.F32 R88, R92, R68, R88 ;  /* 0x000000445c58723c */ /* 0x000fe20000001858 */
[----:B------:R-:W2:Y:S07]  /*a310*/  LDSM.16.MT88.4 R92, [R121+0x13000] ;  /* 0x01300000795c783b */ /* 0x000eae0000004200 */
[C---:B----4-:R-:W-:Y:S08]  /*a320*/  HMMA.16816.F32 R24, R12.reuse, R84, R24 ;  /* 0x000000540c18723c */ /* 0x050ff00000001818 */
[C---:B------:R-:W-:Y:S08]  /*a330*/  HMMA.16816.F32 R20, R12.reuse, R80, R20 ;  /* 0x000000500c14723c */ /* 0x040ff00000001814 */
[C---:B------:R-:W-:Y:S08]  /*a340*/  HMMA.16816.F32 R16, R12.reuse, R76, R16 ;  /* 0x0000004c0c10723c */ /* 0x040ff00000001810 */
[-C--:B------:R-:W-:Y:S01]  /*a350*/  HMMA.16816.F32 R8, R12, R68.reuse, R8 ;  /* 0x000000440c08723c */ /* 0x080fe20000001808 */
[----:B------:R-:W3:Y:S07]  /*a360*/  LDSM.16.MT88.4 R12, [R121+0x13080] ;  /* 0x01308000790c783b */ /* 0x000eee0000004200 */
[----:B------:R-:W-:Y:S01]  /*a370*/  HMMA.16816.F32 R64, R64, R68, R104 ;  /* 0x000000444040723c */ /* 0x000fe20000001868 */
[----:B------:R-:W-:-:S02]  /*a380*/  IMAD.MOV.U32 R84, RZ, RZ, R108 ;  /* 0x000000ffff547224 */ /* 0x000fc400078e006c */
[----:B------:R-:W-:Y:S02]  /*a390*/  IMAD.MOV.U32 R85, RZ, RZ, R109 ;  /* 0x000000ffff557224 */ /* 0x000fe400078e006d */
[----:B------:R-:W-:Y:S02]  /*a3a0*/  IMAD.MOV.U32 R80, RZ, RZ, R110 ;  /* 0x000000ffff507224 */ /* 0x000fe400078e006e */
[----:B------:R-:W-:Y:S01]  /*a3b0*/  IMAD.MOV.U32 R81, RZ, RZ, R111 ;  /* 0x000000ffff517224 */ /* 0x000fe200078e006f */
[----:B0-----:R-:W-:Y:S01]  /*a3c0*/  HMMA.16816.F32 R104, R100, R78, R60 ;  /* 0x0000004e6468723c */ /* 0x001fe2000000183c */
[----:B------:R-:W-:Y:S02]  /*a3d0*/  IMAD.MOV.U32 R76, RZ, RZ, R112 ;  /* 0x000000ffff4c7224 */ /* 0x000fe400078e0070 */
[----:B------:R-:W-:Y:S02]  /*a3e0*/  IMAD.MOV.U32 R77, RZ, RZ, R113 ;  /* 0x000000ffff4d7224 */ /* 0x000fe400078e0071 */
[----:B------:R-:W-:-:S02]  /*a3f0*/  IMAD.MOV.U32 R68, RZ, RZ, R114 ;  /* 0x000000ffff447224 */ /* 0x000fc400078e0072 */
[----:B------:R-:W-:Y:S01]  /*a400*/  IMAD.MOV.U32 R69, RZ, RZ, R115 ;  /* 0x000000ffff457224 */ /* 0x000fe200078e0073 */
[----:B------:R-:W-:Y:S01]  /*a410*/  HMMA.16816.F32 R108, R100, R82, R52 ;  /* 0x00000052646c723c */ /* 0x000fe20000001834 */
[----:B------:R-:W-:Y:S02]  /*a420*/  IMAD.MOV.U32 R62, RZ, RZ, R84 ;  /* 0x000000ffff3e7224 */ /* 0x000fe400078e0054 */
[----:B------:R-:W-:-:S05]  /*a430*/  IMAD.MOV.U32 R63, RZ, RZ, R85 ;  /* 0x000000ffff3f7224 */ /* 0x000fca00078e0055 */
[C---:B-1----:R-:W-:Y:S01]  /*a440*/  HMMA.16816.F32 R52, R96.reuse, R86, R72 ;  /* 0x000000566034723c */ /* 0x042fe20000001848 */
[----:B------:R-:W-:Y:S01]  /*a450*/  IMAD.MOV.U32 R60, RZ, RZ, R68 ;  /* 0x000000ffff3c7224 */ /* 0x000fe200078e0044 */
[----:B------:R-:W-:Y:S06]  /*a460*/  LDSM.16.MT88.4 R72, [R121+0x14080] ;  /* 0x014080007948783b */ /* 0x000fec0000004200 */
[----:B------:R-:W-:Y:S01]  /*a470*/  HMMA.16816.F32 R56, R96, R82, R56 ;  /* 0x000000526038723c */ /* 0x000fe20000001838 */
[----:B------:R-:W-:-:S07]  /*a480*/  IMAD.MOV.U32 R61, RZ, RZ, R69 ;  /* 0x000000ffff3d7224 */ /* 0x000fce00078e0045 */
[C---:B------:R-:W-:Y:S08]  /*a490*/  HMMA.16816.F32 R40, R96.reuse, R78, R40 ;  /* 0x0000004e6028723c */ /* 0x040ff00000001828 */
[----:B------:R-:W-:Y:S08]  /*a4a0*/  HMMA.16816.F32 R36, R96, R70, R36 ;  /* 0x000000466024723c */ /* 0x000ff00000001824 */
[-C--:B------:R-:W-:Y:S08]  /*a4b0*/  HMMA.16816.F32 R112, R100, R86.reuse, R48 ;  /* 0x000000566470723c */ /* 0x080ff00000001830 */
[-C--:B--2---:R-:W-:Y:S01]  /*a4c0*/  HMMA.16816.F32 R96, R92, R86.reuse, R28 ;  /* 0x000000565c60723c */ /* 0x084fe2000000181c */
[----:B------:R-:W-:Y:S07]  /*a4d0*/  LDSM.16.MT88.4 R28, [R120+0x14000] ;  /* 0x01400000781c783b */ /* 0x000fee0000004200 */
[----:B---3--:R-:W-:Y:S07]  /*a4e0*/  HMMA.16816.F32 R84, R12, R86, R24 ;  /* 0x000000560c54723c */ /* 0x008fee0000001818 */
[----:B------:R-:W-:Y:S01]  /*a4f0*/  IMAD.MOV.U32 R26, RZ, RZ, R80 ;  /* 0x000000ffff1a7224 */ /* 0x000fe200078e0050 */
[----:B------:R-:W-:Y:S01]  /*a500*/  HMMA.16816.F32 R48, R92, R82, R32 ;  /* 0x000000525c30723c */ /* 0x000fe20000001820 */
[----:B------:R-:W-:-:S02]  /*a510*/  IMAD.MOV.U32 R27, RZ, RZ, R81 ;  /* 0x000000ffff1b7224 */ /* 0x000fc400078e0051 */
[----:B------:R-:W-:Y:S02]  /*a520*/  IMAD.MOV.U32 R24, RZ, RZ, R76 ;  /* 0x000000ffff187224 */ /* 0x000fe400078e004c */
[----:B------:R-:W-:-:S03]  /*a530*/  IMAD.MOV.U32 R25, RZ, RZ, R77 ;  /* 0x000000ffff197224 */ /* 0x000fc600078e004d */
[----:B------:R-:W-:Y:S01]  /*a540*/  HMMA.16816.F32 R80, R12, R82, R20 ;  /* 0x000000520c50723c */ /* 0x000fe20000001814 */
[----:B------:R-:W0:Y:S07]  /*a550*/  LDSM.16.M88.4 R20, [R123+0x80] ;  /* 0x000080007b14783b */ /* 0x000e2e0000000200 */
[-C--:B------:R-:W-:Y:S01]  /*a560*/  HMMA.16816.F32 R32, R92, R78.reuse, R44 ;  /* 0x0000004e5c20723c */ /* 0x080fe2000000182c */
[----:B------:R-:W-:Y:S07]  /*a570*/  LDSM.16.MT88.4 R44, [R120+0x14080] ;  /* 0x01408000782c783b */ /* 0x000fee0000004200 */
[----:B------:R-:W-:Y:S01]  /*a580*/  HMMA.16816.F32 R76, R12, R78, R16 ;  /* 0x0000004e0c4c723c */ /* 0x000fe20000001810 */
[----:B------:R-:W1:Y:S07]  /*a590*/  LDSM.16.M88.4 R16, [R123+0x4080] ;  /* 0x004080007b10783b */ /* 0x000e6e0000000200 */
[-C--:B------:R-:W-:Y:S08]  /*a5a0*/  HMMA.16816.F32 R100, R100, R70.reuse, R64 ;  /* 0x000000466464723c */ /* 0x080ff00000001840 */
[-C--:B------:R-:W-:Y:S01]  /*a5b0*/  HMMA.16816.F32 R88, R92, R70.reuse, R88 ;  /* 0x000000465c58723c */ /* 0x080fe20000001858 */
[----:B------:R-:W-:Y:S07]  /*a5c0*/  LDSM.16.MT88.4 R92, [R121+0x14000] ;  /* 0x01400000795c783b */ /* 0x000fee0000004200 */
[----:B------:R-:W-:Y:S01]  /*a5d0*/  HMMA.16816.F32 R68, R12, R70, R8 ;  /* 0x000000460c44723c */ /* 0x000fe20000001808 */
[----:B------:R-:W2:Y:S04]  /*a5e0*/  LDSM.16.M88.4 R12, [R123+0x8080] ;  /* 0x008080007b0c783b */ /* 0x000ea80000000200 */
[----:B------:R-:W3:Y:S03]  /*a5f0*/  LDSM.16.M88.4 R8, [R123+0xc080] ;  /* 0x00c080007b08783b */ /* 0x000ee60000000200 */
[----:B0-----:R-:W-:Y:S07]  /*a600*/  HMMA.16816.F32 R64, R28, R20, R112 ;  /* 0x000000141c40723c */ /* 0x001fee0000001870 */
[----:B------:R-:W-:-:S02]  /*a610*/  IMAD.MOV.U32 R112, RZ, RZ, R60 ;  /* 0x000000ffff707224 */ /* 0x000fc400078e003c */
[----:B------:R-:W-:Y:S02]  /*a620*/  IMAD.MOV.U32 R113, RZ, RZ, R61 ;  /* 0x000000ffff717224 */ /* 0x000fe400078e003d */
[----:B------:R-:W-:Y:S02]  /*a630*/  IMAD.MOV.U32 R114, RZ, RZ, R62 ;  /* 0x000000ffff727224 */ /* 0x000fe400078e003e */
[----:B------:R-:W-:Y:S02]  /*a640*/  IMAD.MOV.U32 R115, RZ, RZ, R63 ;  /* 0x000000ffff737224 */ /* 0x000fe400078e003f */
[----:B-1----:R-:W-:Y:S07]  /*a650*/  HMMA.16816.F32 R60, R28, R16, R108 ;  /* 0x000000101c3c723c */ /* 0x002fee000000186c */
[----:B------:R-:W-:-:S02]  /*a660*/  IMAD.MOV.U32 R108, RZ, RZ, R24 ;  /* 0x000000ffff6c7224 */ /* 0x000fc400078e0018 */
[----:B------:R-:W-:Y:S02]  /*a670*/  IMAD.MOV.U32 R109, RZ, RZ, R25 ;  /* 0x000000ffff6d7224 */ /* 0x000fe400078e0019 */
[----:B------:R-:W-:Y:S02]  /*a680*/  IMAD.MOV.U32 R110, RZ, RZ, R26 ;  /* 0x000000ffff6e7224 */ /* 0x000fe400078e001a */
[----:B------:R-:W-:Y:S01]  /*a690*/  IMAD.MOV.U32 R111, RZ, RZ, R27 ;  /* 0x000000ffff6f7224 */ /* 0x000fe200078e001b */
[----:B------:R-:W-:Y:S08]  /*a6a0*/  HMMA.16816.F32 R52, R44, R20, R52 ;  /* 0x000000142c34723c */ /* 0x000ff00000001834 */
[C---:B--2---:R-:W-:Y:S08]  /*a6b0*/  HMMA.16816.F32 R24, R28.reuse, R12, R104 ;  /* 0x0000000c1c18723c */ /* 0x044ff00000001868 */
[----:B---3--:R-:W-:Y:S01]  /*a6c0*/  HMMA.16816.F32 R28, R28, R8, R100 ;  /* 0x000000081c1c723c */ /* 0x008fe20000001864 */
[----:B------:R-:W0:Y:S07]  /*a6d0*/  LDSM.16.MT88.4 R100, [R120+0x15000] ;  /* 0x015000007864783b */ /* 0x000e2e0000004200 */
[C---:B------:R-:W-:Y:S08]  /*a6e0*/  HMMA.16816.F32 R56, R44.reuse, R16, R56 ;  /* 0x000000102c38723c */ /* 0x040ff00000001838 */
[C---:B------:R-:W-:Y:S08]  /*a6f0*/  HMMA.16816.F32 R40, R44.reuse, R12, R40 ;  /* 0x0000000c2c28723c */ /* 0x040ff00000001828 */
[----:B------:R-:W-:Y:S08]  /*a700*/  HMMA.16816.F32 R36, R44, R8, R36 ;  /* 0x000000082c24723c */ /* 0x000ff00000001824 */
[C---:B------:R-:W-:Y:S01]  /*a710*/  HMMA.16816.F32 R44, R92.reuse, R20, R96 ;  /* 0x000000145c2c723c */ /* 0x040fe20000001860 */
[----:B------:R-:W1:Y:S07]  /*a720*/  LDSM.16.MT88.4 R96, [R120+0x15080] ;  /* 0x015080007860783b */ /* 0x000e6e0000004200 */
[C---:B------:R-:W-:Y:S08]  /*a730*/  HMMA.16816.F32 R48, R92.reuse, R16, R48 ;  /* 0x000000105c30723c */ /* 0x040ff00000001830 */
[C---:B------:R-:W-:Y:S08]  /*a740*/  HMMA.16816.F32 R32, R92.reuse, R12, R32 ;  /* 0x0000000c5c20723c */ /* 0x040ff00000001820 */
[----:B------:R-:W-:Y:S01]  /*a750*/  HMMA.16816.F32 R88, R92, R8, R88 ;  /* 0x000000085c58723c */ /* 0x000fe20000001858 */
[----:B------:R-:W2:Y:S07]  /*a760*/  LDSM.16.MT88.4 R92, [R121+0x15000] ;  /* 0x01500000795c783b */ /* 0x000eae0000004200 */
[C---:B------:R-:W-:Y:S08]  /*a770*/  HMMA.16816.F32 R84, R72.reuse, R20, R84 ;  /* 0x000000144854723c */ /* 0x040ff00000001854 */
[C---:B------:R-:W-:Y:S08]  /*a780*/  HMMA.16816.F32 R80, R72.reuse, R16, R80 ;  /* 0x000000104850723c */ /* 0x040ff00000001850 */
[C---:B------:R-:W-:Y:S08]  /*a790*/  HMMA.16816.F32 R76, R72.reuse, R12, R76 ;  /* 0x0000000c484c723c */ /* 0x040ff0000000184c */
[----:B------:R-:W-:Y:S01]  /*a7a0*/  HMMA.16816.F32 R68, R72, R8, R68 ;  /* 0x000000084844723c */ /* 0x000fe20000001844 */
[----:B------:R-:W3:Y:S01]  /*a7b0*/  LDSM.16.MT88.4 R72, [R121+0x15080] ;  /* 0x015080007948783b */ /* 0x000ee20000004200 */
[----:B------:R-:W-:-:S02]  /*a7c0*/  IMAD.MOV.U32 R21, RZ, RZ, R108 ;  /* 0x000000ffff157224 */ /* 0x000fc400078e006c */
[----:B------:R-:W-:-:S03]  /*a7d0*/  IMAD.MOV.U32 R20, RZ, RZ, R109 ;  /* 0x000000ffff147224 */ /* 0x000fc600078e006d */
[----:B------:R-:W-:Y:S02]  /*a7e0*/  IMAD.MOV.U32 R8, RZ, RZ, R114 ;  /* 0x000000ffff087224 */ /* 0x000fe400078e0072 */
[----:B------:R-:W-:Y:S02]  /*a7f0*/  IMAD.MOV.U32 R9, RZ, RZ, R115 ;  /* 0x000000ffff097224 */ /* 0x000fe400078e0073 */
[----:B------:R-:W-:Y:S02]  /*a800*/  IMAD.MOV.U32 R17, RZ, RZ, R110 ;  /* 0x000000ffff117224 */ /* 0x000fe400078e006e */
[----:B------:R-:W-:Y:S01]  /*a810*/  IMAD.MOV.U32 R16, RZ, RZ, R111 ;  /* 0x000000ffff107224 */ /* 0x000fe200078e006f */
[----:B0-----:R-:W-:Y:S01]  /*a820*/  HMMA.16816.F32 R104, R100, R14, R24 ;  /* 0x0000000e6468723c */ /* 0x001fe20000001818 */
[----:B------:R-:W-:Y:S02]  /*a830*/  IMAD.MOV.U32 R12, RZ, RZ, R112 ;  /* 0x000000ffff0c7224 */ /* 0x000fe400078e0070 */
[----:B------:R-:W-:-:S05]  /*a840*/  IMAD.MOV.U32 R13, RZ, RZ, R113 ;  /* 0x000000ffff0d7224 */ /* 0x000fca00078e0071 */
[C---:B------:R-:W-:Y:S08]  /*a850*/  HMMA.16816.F32 R108, R100.reuse, R18, R60 ;  /* 0x00000012646c723c */ /* 0x040ff0000000183c */
[-C--:B------:R-:W-:Y:S08]  /*a860*/  HMMA.16816.F32 R112, R100, R22.reuse, R64 ;  /* 0x000000166470723c */ /* 0x080ff00000001840 */
[-C--:B-1----:R-:W-:Y:S08]  /*a870*/  HMMA.16816.F32 R52, R96, R22.reuse, R52 ;  /* 0x000000166034723c */ /* 0x082ff00000001834 */
[-C--:B--2---:R-:W-:Y:S01]  /*a880*/  HMMA.16816.F32 R60, R92, R22.reuse, R44 ;  /* 0x000000165c3c723c */ /* 0x084fe2000000182c */
[----:B------:R-:W-:Y:S07]  /*a890*/  LDSM.16.M88.4 R44, [R124+0xc080] ;  /* 0x00c080007c2c783b */ /* 0x000fee0000000200 */
[----:B---3--:R-:W-:Y:S07]  /*a8a0*/  HMMA.16816.F32 R84, R72, R22, R84 ;  /* 0x000000164854723c */ /* 0x008fee0000001854 */
[----:B------:R-:W-:Y:S01]  /*a8b0*/  IMAD.MOV.U32 R22, RZ, RZ, R8 ;  /* 0x000000ffff167224 */ /* 0x000fe200078e0008 */
[-C--:B------:R-:W-:Y:S01]  /*a8c0*/  HMMA.16816.F32 R24, R100, R10.reuse, R28 ;  /* 0x0000000a6418723c */ /* 0x080fe2000000181c */
[----:B------:R-:W-:Y:S01]  /*a8d0*/  IMAD.MOV.U32 R23, RZ, RZ, R9 ;  /* 0x000000ffff177224 */ /* 0x000fe200078e0009 */
[----:B------:R-:W-:Y:S04]  /*a8e0*/  LDSM.16.MT88.4 R100, [R120+0x16000] ;  /* 0x016000007864783b */ /* 0x000fe80000004200 */
[----:B------:R-:W-:Y:S02]  /*a8f0*/  LDSM.16.M88.4 R28, [R124+0x8080] ;  /* 0x008080007c1c783b */ /* 0x000fe40000000200 */
[-C--:B------:R-:W-:Y:S08]  /*a900*/  HMMA.16816.F32 R36, R96, R10.reuse, R36 ;  /* 0x0000000a6024723c */ /* 0x080ff00000001824 */
[-C--:B------:R-:W-:Y:S08]  /*a910*/  HMMA.16816.F32 R88, R92, R10.reuse, R88 ;  /* 0x0000000a5c58723c */ /* 0x080ff00000001858 */
[----:B------:R-:W-:Y:S01]  /*a920*/  HMMA.16816.F32 R68, R72, R10, R68 ;  /* 0x0000000a4844723c */ /* 0x000fe20000001844 */
[----:B------:R-:W0:Y:S07]  /*a930*/  LDSM.16.M88.4 R8, [R124+0x80] ;  /* 0x000080007c08783b */ /* 0x000e2e0000000200 */
[-C--:B------:R-:W-:Y:S01]  /*a940*/  HMMA.16816.F32 R64, R92, R18.reuse, R48 ;  /* 0x000000125c40723c */ /* 0x080fe20000001830 */
[----:B------:R-:W1:Y:S07]  /*a950*/  LDSM.16.M88.4 R48, [R124+0x4080] ;  /* 0x004080007c30783b */ /* 0x000e6e0000000200 */
[C---:B------:R-:W-:Y:S08]  /*a960*/  HMMA.16816.F32 R56, R96.reuse, R18, R56 ;  /* 0x000000126038723c */ /* 0x040ff00000001838 */
[----:B------:R-:W-:Y:S08]  /*a970*/  HMMA.16816.F32 R40, R96, R14, R40 ;  /* 0x0000000e6028723c */ /* 0x000ff00000001828 */
[C---:B------:R-:W-:Y:S08]  /*a980*/  HMMA.16816.F32 R80, R72.reuse, R18, R80 ;  /* 0x000000124850723c */ /* 0x040ff00000001850 */
[-C--:B------:R-:W-:Y:S01]  /*a990*/  HMMA.16816.F32 R76, R72, R14.reuse, R76 ;  /* 0x0000000e484c723c */ /* 0x080fe2000000184c */
[----:B------:R-:W2:Y:S07]  /*a9a0*/  LDSM.16.MT88.4 R72, [R120+0x16080] ;  /* 0x016080007848783b */ /* 0x000eae0000004200 */
[----:B------:R-:W-:Y:S01]  /*a9b0*/  HMMA.16816.F32 R96, R92, R14, R32 ;  /* 0x0000000e5c60723c */ /* 0x000fe20000001820 */
[----:B------:R-:W3:Y:S01]  /*a9c0*/  LDSM.16.MT88.4 R92, [R121+0x16000] ;  /* 0x01600000795c783b */ /* 0x000ee20000004200 */
[----:B------:R-:W-:-:S02]  /*a9d0*/  IMAD.MOV.U32 R18, RZ, RZ, R12 ;  /* 0x000000ffff127224 */ /* 0x000fc400078e000c */
[----:B------:R-:W-:Y:S01]  /*a9e0*/  IMAD.MOV.U32 R19, RZ, RZ, R13 ;  /* 0x000000ffff137224 */ /* 0x000fe200078e000d */
[----:B------:R-:W4:Y:S03]  /*a9f0*/  LDSM.16.MT88.4 R32, [R121+0x16080] ;  /* 0x016080007920783b */ /* 0x000f260000004200 */
        /* <DEDUP_REMOVED lines=9> */
[----:B------:R-:W-:Y:S02]  /*aa90*/  IMAD.MOV.U32 R108, RZ, RZ, R21 ;  /* 0x000000ffff6c7224 */ /* 0x000fe400078e0015 */
[C---:B------:R-:W-:Y:S01]  /*aaa0*/  HMMA.16816.F32 R20, R100.reuse, R28, R104 ;  /* 0x0000001c6414723c */ /* 0x040fe20000001868 */
[----:B------:R-:W5:Y:S04]  /*aab0*/  LDL.LU R107, [R1+0x1a4] ;  /* 0x0001a400016b7983 */ /* 0x000f680000300800 */
[----:B------:R-:W5:Y:S03]  /*aac0*/  LDL.LU R106, [R1+0x1f8] ;  /* 0x0001f800016a7983 */ /* 0x000f660000300800 */
[----:B------:R-:W-:Y:S01]  /*aad0*/  HMMA.16816.F32 R24, R100, R44, R24 ;  /* 0x0000002c6418723c */ /* 0x000fe20000001818 */
[----:B------:R-:W5:Y:S04]  /*aae0*/  LDL.LU R105, [R1+0x5c] ;  /* 0x00005c0001697983 */ /* 0x000f680000300800 */
[----:B------:R-:W5:Y:S02]  /*aaf0*/  LDL.LU R104, [R1+0x104] ;  /* 0x0001040001687983 */ /* 0x000f640000300800 */
[----:B------:R-:W-:-:S02]  /*ab00*/  IMAD.MOV.U32 R100, RZ, RZ, R7 ;  /* 0x000000ffff647224 */ /* 0x000fc400078e0007 */
[----:B------:R-:W5:Y:S01]  /*ab10*/  LDL.LU R102, [R1+0x58] ;  /* 0x0000580001667983 */ /* 0x000f620000300800 */
[----:B------:R-:W-:-:S03]  /*ab20*/  IMAD.MOV.U32 R101, RZ, RZ, R6 ;  /* 0x000000ffff657224 */ /* 0x000fc600078e0006 */
[----:B------:R-:W5:Y:S01]  /*ab30*/  LDL.LU R103, [R1+0x1f4] ;  /* 0x0001f40001677983 */ /* 0x000f620000300800 */
[C---:B--2---:R-:W-:Y:S03]  /*ab40*/  HMMA.16816.F32 R52, R72.reuse, R8, R52 ;  /* 0x000000084834723c */ /* 0x044fe60000001834 */
[----:B------:R-:W2:Y:S04]  /*ab50*/  LDL.LU R7, [R1+0x6c] ;  /* 0x00006c0001077983 */ /* 0x000ea80000300800 */
[----:B------:R-:W2:Y:S01]  /*ab60*/  LDL.LU R6, [R1+0x130] ;  /* 0x0001300001067983 */ /* 0x000ea20000300800 */
[C---:B------:R-:W-:Y:S08]  /*ab70*/  HMMA.16816.F32 R56, R72.reuse, R48, R56 ;  /* 0x000000304838723c */ /* 0x040ff00000001838 */
[C---:B------:R-:W-:Y:S08]  /*ab80*/  HMMA.16816.F32 R40, R72.reuse, R28, R40 ;  /* 0x0000001c4828723c */ /* 0x040ff00000001828 */
[----:B------:R-:W-:Y:S08]  /*ab90*/  HMMA.16816.F32 R36, R72, R44, R36 ;  /* 0x0000002c4824723c */ /* 0x000ff00000001824 */
[C---:B---3--:R-:W-:Y:S01]  /*aba0*/  HMMA.16816.F32 R72, R92.reuse, R28, R96 ;  /* 0x0000001c5c48723c */ /* 0x048fe20000001860 */
[----:B------:R-:W3:Y:S04]  /*abb0*/  LDL.LU R97, [R1+0x1a8] ;  /* 0x0001a80001617983 */ /* 0x000ee80000300800 */
[----:B------:R-:W3:Y:S03]  /*abc0*/  LDL.LU R96, [R1+0x1c] ;  /* 0x00001c0001607983 */ /* 0x000ee60000300800 */
[C---:B------:R-:W-:Y:S01]  /*abd0*/  HMMA.16816.F32 R60, R92.reuse, R8, R60 ;  /* 0x000000085c3c723c */ /* 0x040fe2000000183c */
[----:B------:R-:W3:Y:S07]  /*abe0*/  LDL.LU R98, [R1+0x190] ;  /* 0x0001900001627983 */ /* 0x000eee0000300800 */
[C---:B------:R-:W-:Y:S08]  /*abf0*/  HMMA.16816.F32 R64, R92.reuse, R48, R64 ;  /* 0x000000305c40723c */ /* 0x040ff00000001840 */
[----:B------:R-:W-:Y:S01]  /*ac00*/  HMMA.16816.F32 R88, R92, R44, R88 ;  /* 0x0000002c5c58723c */ /* 0x000fe20000001858 */
[----:B------:R-:W3:Y:S04]  /*ac10*/  LDL.LU R95, [R1+0x198] ;  /* 0x00019800015f7983 */ /* 0x000ee80000300800 */
[----:B------:R-:W3:Y:S04]  /*ac20*/  LDL.LU R93, [R1+0x134] ;  /* 0x00013400015d7983 */ /* 0x000ee80000300800 */
[----:B------:R-:W5:Y:S01]  /*ac30*/  LDL.LU R94, [R1+0x1c8] ;  /* 0x0001c800015e7983 */ /* 0x000f620000300800 */
[----:B------:R-:W-:-:S02]  /*ac40*/  IMAD.MOV.U32 R99, RZ, RZ, R122 ;  /* 0x000000ffff637224 */ /* 0x000fc400078e007a */
[----:B------:R-:W-:-:S04]  /*ac50*/  IMAD.MOV.U32 R122, RZ, RZ, c[0x0][0x18c] ;  /* 0x00006300ff7a7624 */ /* 0x000fc800078e00ff */
[----:B------:R-:W-:Y:S01]  /*ac60*/  IMAD.SHL.U32 R122, R122, 0x80, RZ ;  /* 0x000000807a7a7824 */ /* 0x000fe200078e00ff */
[----:B----4-:R-:W-:Y:S03]  /*ac70*/  HMMA.16816.F32 R84, R32, R8, R84 ;  /* 0x000000082054723c */ /* 0x010fe60000001854 */
[----:B--2---:R-:W-:-:S05]  /*ac80*/  IMAD.WIDE R6, R122, 0x2, R6 ;  /* 0x000000027a067825 */ /* 0x004fca00078e0206 */
[----:B------:R-:W-:Y:S04]  /*ac90*/  STL [R1+0x130], R6 ;  /* 0x0001300601007387 */ /* 0x000fe80000100800 */
[----:B------:R-:W-:Y:S04]  /*aca0*/  STL [R1+0x6c], R7 ;  /* 0x00006c0701007387 */ /* 0x000fe80000100800 */
[----:B------:R-:W2:Y:S01]  /*acb0*/  LDL.LU R92, [R1+0x74] ;  /* 0x00007400015c7983 */ /* 0x000ea20000300800 */
[----:B---3--:R-:W-:-:S03]  /*acc0*/  IMAD.MOV.U32 R9, RZ, RZ, R93 ;  /* 0x000000ffff097224 */ /* 0x008fc600078e005d */
[----:B------:R-:W3:Y:S01]  /*acd0*/  LDL.LU R93, [R1+0x138] ;  /* 0x00013800015d7983 */ /* 0x000ee20000300800 */
[----:B-----5:R-:W-:-:S04]  /*ace0*/  IMAD.MOV.U32 R8, RZ, RZ, R94 ;  /* 0x000000ffff087224 */ /* 0x020fc800078e005e */
[----:B------:R-:W-:-:S05]  /*acf0*/  IMAD.WIDE R8, R122, 0x2, R8 ;  /* 0x000000027a087825 */ /* 0x000fca00078e0208 */
[----:B------:R0:W-:Y:S04]  /*ad00*/  STL [R1+0x1c8], R8 ;  /* 0x0001c80801007387 */ /* 0x0001e80000100800 */
[----:B------:R-:W4:Y:S01]  /*ad10*/  LDL.LU R94, [R1+0x13c] ;  /* 0x00013c00015e7983 */ /* 0x000f220000300800 */
[----:B------:R-:W-:Y:S07]  /*ad20*/  HMMA.16816.F32 R80, R32, R48, R80 ;  /* 0x000000302050723c */ /* 0x000fee0000001850 */
[----:B------:R-:W-:-:S02]  /*ad30*/  IMAD.MOV.U32 R48, RZ, RZ, R4 ;  /* 0x000000ffff307224 */ /* 0x000fc400078e0004 */
[----:B------:R-:W-:Y:S01]  /*ad40*/  IMAD.MOV.U32 R49, RZ, RZ, R125 ;  /* 0x000000ffff317224 */ /* 0x000fe200078e007d */
[----:B------:R-:W-:Y:S03]  /*ad50*/  STL [R1+0x134], R9 ;  /* 0x0001340901007387 */ /* 0x000fe60000100800 */
[----:B------:R-:W-:Y:S01]  /*ad60*/  IMAD.WIDE R48, R122, 0x2, R48 ;  /* 0x000000027a307825 */ /* 0x000fe200078e0230 */
[----:B------:R-:W5:Y:S03]  /*ad70*/  LDL.LU R125, [R1+0x3c4] ;  /* 0x0003c400017d7983 */ /* 0x000f660000300800 */
[----:B0-----:R-:W-:Y:S01]  /*ad80*/  IMAD.MOV.U32 R8, RZ, RZ, R5 ;  /* 0x000000ffff087224 */ /* 0x001fe200078e0005 */
[----:B------:R-:W5:Y:S04]  /*ad90*/  LDL.LU R4, [R1+0x3c0] ;  /* 0x0003c00001047983 */ /* 0x000f680000300800 */
[----:B------:R-:W5:Y:S04]  /*ada0*/  LDL.LU R5, [R1+0x3bc] ;  /* 0x0003bc0001057983 */ /* 0x000f680000300800 */
[----:B------:R-:W-:Y:S04]  /*adb0*/  STL [R1+0x70], R48 ;  /* 0x0000703001007387 */ /* 0x000fe80000100800 */
[----:B------:R0:W-:Y:S01]  /*adc0*/  STL [R1+0x4], R49 ;  /* 0x0000043101007387 */ /* 0x0001e20000100800 */
[----:B--2---:R-:W-:-:S02]  /*add0*/  IMAD.MOV.U32 R7, RZ, RZ, R92 ;  /* 0x000000ffff077224 */ /* 0x004fc400078e005c */
[----:B---3--:R-:W-:-:S04]  /*ade0*/  IMAD.MOV.U32 R6, RZ, RZ, R93 ;  /* 0x000000ffff067224 */ /* 0x008fc800078e005d */
[----:B------:R-:W-:-:S05]  /*adf0*/  IMAD.WIDE R6, R122, 0x2, R6 ;  /* 0x000000027a067825 */ /* 0x000fca00078e0206 */
[----:B------:R5:W-:Y:S04]  /*ae00*/  STL [R1+0x138], R6 ;  /* 0x0001380601007387 */ /* 0x000be80000100800 */
[----:B0-----:R-:W2:Y:S01]  /*ae10*/  LDL.LU R49, [R1+0x8] ;  /* 0x0000080001317983 */ /* 0x001ea20000300800 */
[----:B----4-:R-:W-:-:S03]  /*ae20*/  IMAD.MOV.U32 R9, RZ, RZ, R94 ;  /* 0x000000ffff097224 */ /* 0x010fc600078e005e */
[----:B------:R-:W3:Y:S01]  /*ae30*/  LDL.LU R92, [R1+0x78] ;  /* 0x00007800015c7983 */ /* 0x000ee20000300800 */
[----:B------:R-:W-:-:S03]  /*ae40*/  IMAD.WIDE R8, R122, 0x2, R8 ;  /* 0x000000027a087825 */ /* 0x000fc600078e0208 */
[----:B------:R0:W-:Y:S04]  /*ae50*/  STL [R1+0x74], R7 ;  /* 0x0000740701007387 */ /* 0x0001e80000100800 */
[----:B------:R-:W-:Y:S04]  /*ae60*/  STL [R1+0x1cc], R8 ;  /* 0x0001cc0801007387 */ /* 0x000fe80000100800 */
[----:B------:R-:W4:Y:S04]  /*ae70*/  LDL.LU R93, [R1+0x144] ;  /* 0x00014400015d7983 */ /* 0x000f280000300800 */
[----:B------:R-:W4:Y:S01]  /*ae80*/  LDL.LU R94, [R1+0x1d0] ;  /* 0x0001d000015e7983 */ /* 0x000f220000300800 */
[----:B-----5:R-:W-:-:S02]  /*ae90*/  IMAD.MOV.U32 R6, RZ, RZ, R4 ;  /* 0x000000ffff067224 */ /* 0x020fc400078e0004 */
[----:B0-----:R-:W-:Y:S01]  /*aea0*/  IMAD.MOV.U32 R7, RZ, RZ, R125 ;  /* 0x000000ffff077224 */ /* 0x001fe200078e007d */
[----:B------:R4:W-:Y:S03]  /*aeb0*/  STL [R1+0x13c], R9 ;  /* 0x00013c0901007387 */ /* 0x0009e60000100800 */
[----:B------:R-:W-:Y:S01]  /*aec0*/  IMAD.WIDE R6, R122, 0x2, R6 ;  /* 0x000000027a067825 */ /* 0x000fe200078e0206 */
[----:B------:R-:W5:Y:S04]  /*aed0*/  LDL.LU R125, [R1+0x3b8] ;  /* 0x0003b800017d7983 */ /* 0x000f680000300800 */
[----:B------:R-:W5:Y:S01]  /*aee0*/  LDL.LU R4, [R1+0x3b4] ;  /* 0x0003b40001047983 */ /* 0x000f620000300800 */
[----:B---3--:R-:W-:-:S04]  /*aef0*/  IMAD.MOV.U32 R48, RZ, RZ, R92 ;  /* 0x000000ffff307224 */ /* 0x008fc800078e005c */
[----:B--2---:R-:W-:-:S05]  /*af00*/  IMAD.WIDE R48, R122, 0x2, R48 ;  /* 0x000000027a307825 */ /* 0x004fca00078e0230 */
[----:B------:R0:W-:Y:S04]  /*af10*/  STL [R1+0x78], R48 ;  /* 0x0000783001007387 */ /* 0x0001e80000100800 */
[----:B------:R-:W-:Y:S01]  /*af20*/  STL [R1+0x8], R49 ;  /* 0x0000083101007387 */ /* 0x000fe20000100800 */
[----:B----4-:R-:W-:-:S03]  /*af30*/  IMAD.MOV.U32 R9, RZ, RZ, R93 ;  /* 0x000000ffff097224 */ /* 0x010fc600078e005d */
[----:B------:R-:W-:Y:S01]  /*af40*/  STL [R1+0x140], R6 ;  /* 0x0001400601007387 */ /* 0x000fe20000100800 */
[----:B------:R-:W-:-:S03]  /*af50*/  IMAD.MOV.U32 R8, RZ, RZ, R94 ;  /* 0x000000ffff087224 */ /* 0x000fc600078e005e */
[----:B------:R-:W2:Y:S04]  /*af60*/  LDL.LU R92, [R1+0xc] ;  /* 0x00000c00015c7983 */ /* 0x000ea80000300800 */
[----:B------:R-:W3:Y:S04]  /*af70*/  LDL.LU R93, [R1+0x84] ;  /* 0x00008400015d7983 */ /* 0x000ee80000300800 */
[----:B------:R-:W4:Y:S01]  /*af80*/  LDL.LU R94, [R1+0x148] ;  /* 0x00014800015e7983 */ /* 0x000f220000300800 */
[----:B------:R-:W-:-:S03]  /*af90*/  IMAD.WIDE R8, R122, 0x2, R8 ;  /* 0x000000027a087825 */ /* 0x000fc600078e0208 */
[----:B------:R-:W-:Y:S01]  /*afa0*/  STL [R1+0x7c], R7 ;  /* 0x00007c0701007387 */ /* 0x000fe20000100800 */
[----:B0-----:R-:W-:-:S03]  /*afb0*/  IMAD.MOV.U32 R48, RZ, RZ, R5 ;  /* 0x000000ffff307224 */ /* 0x001fc600078e0005 */
[----:B------:R5:W-:Y:S04]  /*afc0*/  STL [R1+0x1d0], R8 ;  /* 0x0001d00801007387 */ /* 0x000be80000100800 */
[----:B------:R0:W-:Y:S04]  /*afd0*/  STL [R1+0x144], R9 ;  /* 0x0001440901007387 */ /* 0x0001e80000100800 */
[----:B------:R-:W4:Y:S01]  /*afe0*/  LDL.LU R5, [R1+0x3b0] ;  /* 0x0003b00001057983 */ /* 0x000f220000300800 */
[----:B-----5:R-:W-:Y:S02]  /*aff0*/  IMAD.MOV.U32 R8, RZ, RZ, R4 ;  /* 0x000000ffff087224 */ /* 0x020fe400078e0004 */
[----:B0-----:R-:W-:-:S02]  /*b000*/  IMAD.MOV.U32 R9, RZ, RZ, R125 ;  /* 0x000000ffff097224 */ /* 0x001fc400078e007d */
[----:B------:R-:W5:Y:S04]  /*b010*/  LDL.LU R125, [R1+0x3ac] ;  /* 0x0003ac00017d7983 */ /* 0x000f680000300800 */
[----:B------:R-:W5:Y:S01]  /*b020*/  LDL.LU R4, [R1+0x3a8] ;  /* 0x0003a80001047983 */ /* 0x000f620000300800 */
[----:B------:R-:W-:-:S04]  /*b030*/  IMAD.WIDE R8, R122, 0x2, R8 ;  /* 0x000000027a087825 */ /* 0x000fc800078e0208 */
[----:B--2---:R-:W-:Y:S02]  /*b040*/  IMAD.MOV.U32 R49, RZ, RZ, R92 ;  /* 0x000000ffff317224 */ /* 0x004fe400078e005c */
[----:B---3--:R-:W-:Y:S02]  /*b050*/  IMAD.MOV.U32 R7, RZ, RZ, R93 ;  /* 0x000000ffff077224 */ /* 0x008fe400078e005d */
[----:B------:R-:W-:-:S04]  /*b060*/  IMAD.WIDE R48, R122, 0x2, R48 ;  /* 0x000000027a307825 */ /* 0x000fc800078e0230 */
[----:B----4-:R-:W-:Y:S01]  /*b070*/  IMAD.MOV.U32 R6, RZ, RZ, R94 ;  /* 0x000000ffff067224 */ /* 0x010fe200078e005e */
[----:B------:R0:W-:Y:S03]  /*b080*/  STL [R1+0x80], R48 ;  /* 0x0000803001007387 */ /* 0x0001e60000100800 */
[----:B------:R-:W-:Y:S01]  /*b090*/  IMAD.WIDE R6, R122, 0x2, R6 ;  /* 0x000000027a067825 */ /* 0x000fe200078e0206 */
[----:B------:R1:W-:Y:S04]  /*b0a0*/  STL [R1+0xc], R49 ;  /* 0x00000c3101007387 */ /* 0x0003e80000100800 */
[----:B------:R2:W-:Y:S04]  /*b0b0*/  STL [R1+0x148], R6 ;  /* 0x0001480601007387 */ /* 0x0005e80000100800 */
[----:B------:R3:W-:Y:S04]  /*b0c0*/  STL [R1+0x84], R7 ;  /* 0x0000840701007387 */ /* 0x0007e80000100800 */
[----:B0-----:R-:W4:Y:S04]  /*b0d0*/  LDL.LU R48, [R1+0x10] ;  /* 0x0000100001307983 */ /* 0x001f280000300800 */
[----:B-1----:R-:W4:Y:S04]  /*b0e0*/  LDL.LU R49, [R1+0x88] ;  /* 0x0000880001317983 */ /* 0x002f280000300800 */
[----:B------:R0:W-:Y:S04]  /*b0f0*/  STL [R1+0x1d4], R8 ;  /* 0x0001d40801007387 */ /* 0x0001e80000100800 */
[----:B------:R-:W3:Y:S04]  /*b100*/  LDL.LU R92, [R1+0x8c] ;  /* 0x00008c00015c7983 */ /* 0x000ee80000300800 */
[----:B------:R-:W5:Y:S04]  /*b110*/  LDL.LU R93, [R1+0x154] ;  /* 0x00015400015d7983 */ /* 0x000f680000300800 */
[----:B------:R-:W0:Y:S01]  /*b120*/  LDL.LU R94, [R1+0x1d8] ;  /* 0x0001d800015e7983 */ /* 0x000e220000300800 */
[----:B--2---:R-:W-:-:S03]  /*b130*/  IMAD.MOV.U32 R6, RZ, RZ, R5 ;  /* 0x000000ffff067224 */ /* 0x004fc600078e0005 */
[----:B------:R5:W-:Y:S04]  /*b140*/  STL [R1+0x14c], R9 ;  /* 0x00014c0901007387 */ /* 0x000be80000100800 */
[----:B------:R-:W2:Y:S01]  /*b150*/  LDL.LU R5, [R1+0x3a4] ;  /* 0x0003a40001057983 */ /* 0x000ea20000300800 */
[----:B----4-:R-:W-:-:S04]  /*b160*/  LOP3.LUT R49, R49, R48, RZ, 0x3c, !PT ;  /* 0x0000003031317212 */ /* 0x010fc800078e3cff */
[----:B------:R-:W-:-:S04]  /*b170*/  LOP3.LUT R48, R49, R48, RZ, 0x3c, !PT ;  /* 0x0000003031307212 */ /* 0x000fc800078e3cff */
[----:B------:R-:W-:Y:S01]  /*b180*/  LOP3.LUT R49, R49, R48, RZ, 0x3c, !PT ;  /* 0x0000003031317212 */ /* 0x000fe200078e3cff */
[----:B---3--:R-:W-:-:S04]  /*b190*/  IMAD.MOV.U32 R7, RZ, RZ, R92 ;  /* 0x000000ffff077224 */ /* 0x008fc800078e005c */
[----:B------:R-:W-:-:S04]  /*b1a0*/  IMAD.WIDE R48, R122, 0x2, R48 ;  /* 0x000000027a307825 */ /* 0x000fc800078e0230 */
[----:B------:R-:W-:Y:S01]  /*b1b0*/  IMAD.WIDE R6, R122, 0x2, R6 ;  /* 0x000000027a067825 */ /* 0x000fe200078e0206 */
[----:B------:R1:W-:Y:S03]  /*b1c0*/  STL [R1+0x88], R48 ;  /* 0x0000883001007387 */ /* 0x0003e60000100800 */
[----:B0-----:R-:W-:Y:S01]  /*b1d0*/  IMAD.MOV.U32 R8, RZ, RZ, R94 ;  /* 0x000000ffff087224 */ /* 0x001fe200078e005e */
[----:B------:R0:W-:Y:S01]  /*b1e0*/  STL [R1+0x10], R49 ;  /* 0x0000103101007387 */ /* 0x0001e20000100800 */
[----:B-----5:R-:W-:-:S03]  /*b1f0*/  IMAD.MOV.U32 R9, RZ, RZ, R93 ;  /* 0x000000ffff097224 */ /* 0x020fc600078e005d */
[----:B------:R-:W-:Y:S01]  /*b200*/  STL [R1+0x150], R6 ;  /* 0x0001500601007387 */ /* 0x000fe20000100800 */
[----:B------:R-:W-:-:S03]  /*b210*/  IMAD.WIDE R8, R122, 0x2, R8 ;  /* 0x000000027a087825 */ /* 0x000fc600078e0208 */
[----:B------:R-:W-:Y:S04]  /*b220*/  STL [R1+0x8c], R7 ;  /* 0x00008c0701007387 */ /* 0x000fe80000100800 */
[----:B------:R-:W3:Y:S04]  /*b230*/  LDL.LU R92, [R1+0x94] ;  /* 0x00009400015c7983 */ /* 0x000ee80000300800 */
[----:B------:R-:W4:Y:S04]  /*b240*/  LDL.LU R93, [R1+0x158] ;  /* 0x00015800015d7983 */ /* 0x000f280000300800 */
[----:B------:R2:W-:Y:S04]  /*b250*/  STL [R1+0x1d8], R8 ;  /* 0x0001d80801007387 */ /* 0x0005e80000100800 */
[----:B------:R-:W5:Y:S01]  /*b260*/  LDL.LU R94, [R1+0x15c] ;  /* 0x00015c00015e7983 */ /* 0x000f620000300800 */
[----:B-1----:R-:W-:-:S02]  /*b270*/  IMAD.MOV.U32 R48, RZ, RZ, R4 ;  /* 0x000000ffff307224 */ /* 0x002fc400078e0004 */
[----:B0-----:R-:W-:Y:S01]  /*b280*/  IMAD.MOV.U32 R49, RZ, RZ, R125 ;  /* 0x000000ffff317224 */ /* 0x001fe200078e007d */
[----:B------:R5:W-:Y:S03]  /*b290*/  STL [R1+0x154], R9 ;  /* 0x0001540901007387 */ /* 0x000be60000100800 */
[----:B------:R-:W-:Y:S01]  /*b2a0*/  IMAD.WIDE R48, R122, 0x2, R48 ;  /* 0x000000027a307825 */ /* 0x000fe200078e0230 */
[----:B------:R-:W5:Y:S03]  /*b2b0*/  LDL.LU R125, [R1+0x3a0] ;  /* 0x0003a000017d7983 */ /* 0x000f660000300800 */
[----:B--2---:R-:W-:Y:S01]  /*b2c0*/  IMAD.MOV.U32 R8, RZ, RZ, R5 ;  /* 0x000000ffff087224 */ /* 0x004fe200078e0005 */
[----:B------:R-:W2:Y:S04]  /*b2d0*/  LDL.LU R4, [R1+0x39c] ;  /* 0x00039c0001047983 */ /* 0x000ea80000300800 */
[----:B------:R-:W2:Y:S04]  /*b2e0*/  LDL.LU R5, [R1+0x398] ;  /* 0x0003980001057983 */ /* 0x000ea80000300800 */
[----:B------:R-:W-:Y:S04]  /*b2f0*/  STL [R1+0x90], R48 ;  /* 0x0000903001007387 */ /* 0x000fe80000100800 */
[----:B------:R0:W-:Y:S01]  /*b300*/  STL [R1+0x14], R49 ;  /* 0x0000143101007387 */ /* 0x0001e20000100800 */
[----:B---3--:R-:W-:-:S02]  /*b310*/  IMAD.MOV.U32 R7, RZ, RZ, R92 ;  /* 0x000000ffff077224 */ /* 0x008fc400078e005c */
[----:B----4-:R-:W-:-:S04]  /*b320*/  IMAD.MOV.U32 R6, RZ, RZ, R93 ;  /* 0x000000ffff067224 */ /* 0x010fc800078e005d */
[----:B------:R-:W-:-:S04]  /*b330*/  IMAD.WIDE R6, R122, 0x2, R6 ;  /* 0x000000027a067825 */ /* 0x000fc800078e0206 */
[----:B-----5:R-:W-:Y:S01]  /*b340*/  IMAD.MOV.U32 R9, RZ, RZ, R94 ;  /* 0x000000ffff097224 */ /* 0x020fe200078e005e */
[----:B------:R2:W-:Y:S03]  /*b350*/  STL [R1+0x158], R6 ;  /* 0x0001580601007387 */ /* 0x0005e60000100800 */
[----:B------:R-:W-:Y:S01]  /*b360*/  IMAD.WIDE R8, R122, 0x2, R8 ;  /* 0x000000027a087825 */ /* 0x000fe200078e0208 */
[----:B------:R1:W-:Y:S04]  /*b370*/  STL [R1+0x94], R7 ;  /* 0x0000940701007387 */ /* 0x0003e80000100800 */
[----:B0-----:R-:W3:Y:S04]  /*b380*/  LDL.LU R49, [R1+0x28] ;  /* 0x0000280001317983 */ /* 0x001ee80000300800 */
[----:B------:R-:W4:Y:S04]  /*b390*/  LDL.LU R92, [R1+0x98] ;  /* 0x00009800015c7983 */ /* 0x000f280000300800 */
[----:B------:R-:W-:Y:S04]  /*b3a0*/  STL [R1+0x1dc], R8 ;  /* 0x0001dc0801007387 */ /* 0x000fe80000100800 */
[----:B------:R0:W-:Y:S04]  /*b3b0*/  STL [R1+0x15c], R9 ;  /* 0x00015c0901007387 */ /* 0x0001e80000100800 */
[----:B------:R-:W0:Y:S04]  /*b3c0*/  LDL.LU R93, [R1+0x164] ;  /* 0x00016400015d7983 */ /* 0x000e280000300800 */
[----:B------:R-:W5:Y:S01]  /*b3d0*/  LDL.LU R94, [R1+0x1e0] ;  /* 0x0001e000015e7983 */ /* 0x000f620000300800 */
[----:B------:R-:W-:Y:S01]  /*b3e0*/  HMMA.16816.F32 R76, R32, R28, R76 ;  /* 0x0000001c204c723c */ /* 0x000fe2000000184c */
[----:B--2---:R-:W-:-:S02]  /*b3f0*/  IMAD.MOV.U32 R6, RZ, RZ, R4 ;  /* 0x000000ffff067224 */ /* 0x004fc400078e0004 */
[----:B-1----:R-:W-:Y:S02]  /*b400*/  IMAD.MOV.U32 R7, RZ, RZ, R125 ;  /* 0x000000ffff077224 */ /* 0x002fe400078e007d */
[----:B------:R-:W2:Y:S02]  /*b410*/  LDL.LU R125, [R1+0x394] ;  /* 0x00039400017d7983 */ /* 0x000ea40000300800 */
[----:B------:R-:W-:Y:S02]  /*b420*/  IMAD.WIDE R6, R122, 0x2, R6 ;  /* 0x000000027a067825 */ /* 0x000fe400078e0206 */
[----:B------:R-:W2:Y:S02]  /*b430*/  LDL.LU R4, [R1+0x390] ;  /* 0x0003900001047983 */ /* 0x000ea40000300800 */
[----:B---3--:R-:W-:Y:S02]  /*b440*/  IMAD.MOV.U32 R29, RZ, RZ, R49 ;  /* 0x000000ffff1d7224 */ /* 0x008fe400078e0031 */
[----:B----4-:R-:W-:-:S04]  /*b450*/  IMAD.MOV.U32 R28, RZ, RZ, R92 ;  /* 0x000000ffff1c7224 */ /* 0x010fc800078e005c */
[----:B------:R-:W-:-:S04]  /*b460*/  IMAD.WIDE R28, R122, 0x2, R28 ;  /* 0x000000027a1c7825 */ /* 0x000fc800078e021c */
[----:B0-----:R-:W-:Y:S02]  /*b470*/  IMAD.MOV.U32 R9, RZ, RZ, R93 ;  /* 0x000000ffff097224 */ /* 0x001fe400078e005d */
[----:B-----5:R-:W-:Y:S01]  /*b480*/  IMAD.MOV.U32 R8, RZ, RZ, R94 ;  /* 0x000000ffff087224 */ /* 0x020fe200078e005e */
[----:B------:R-:W-:Y:S01]  /*b490*/  STL [R1+0x98], R28 ;  /* 0x0000981c01007387 */ /* 0x000fe20000100800 */
[----:B------:R-:W-:Y:S02]  /*b4a0*/  IMAD.MOV.U32 R94, RZ, RZ, R104 ;  /* 0x000000ffff5e7224 */ /* 0x000fe400078e0068 */
[----:B------:R-:W-:Y:S01]  /*b4b0*/  IMAD.WIDE R8, R122, 0x2, R8 ;  /* 0x000000027a087825 */ /* 0x000fe200078e0208 */
[----:B------:R-:W-:Y:S03]  /*b4c0*/  STL [R1+0x28], R29 ;  /* 0x0000281d01007387 */ /* 0x000fe60000100800 */
[----:B------:R-:W-:Y:S01]  /*b4d0*/  IMAD.MOV.U32 R104, RZ, RZ, R105 ;  /* 0x000000ffff687224 */ /* 0x000fe200078e0069 */
[----:B------:R-:W-:Y:S01]  /*b4e0*/  STL [R1+0x160], R6 ;  /* 0x0001600601007387 */ /* 0x000fe20000100800 */
[----:B------:R-:W-:-:S02]  /*b4f0*/  IMAD.MOV.U32 R105, RZ, RZ, R106 ;  /* 0x000000ffff697224 */ /* 0x000fc400078e006a */
[----:B------:R-:W-:Y:S01]  /*b500*/  IMAD.MOV.U32 R106, RZ, RZ, R107 ;  /* 0x000000ffff6a7224 */ /* 0x000fe200078e006b */
[----:B------:R0:W-:Y:S04]  /*b510*/  STL [R1+0x9c], R7 ;  /* 0x00009c0701007387 */ /* 0x0001e80000100800 */
[----:B------:R-:W3:Y:S04]  /*b520*/  LDL.LU R107, [R1+0x2c] ;  /* 0x00002c00016b7983 */ /* 0x000ee80000300800 */
[----:B------:R2:W-:Y:S04]  /*b530*/  STL [R1+0x1e0], R8 ;  /* 0x0001e00801007387 */ /* 0x0005e80000100800 */
[----:B0-----:R-:W4:Y:S04]  /*b540*/  LDL.LU R7, [R1+0xa4] ;  /* 0x0000a40001077983 */ /* 0x001f280000300800 */
[----:B------:R-:W5:Y:S01]  /*b550*/  LDL.LU R48, [R1+0x168] ;  /* 0x0001680001307983 */ /* 0x000f620000300800 */
[----:B------:R-:W-:-:S03]  /*b560*/  IMAD.MOV.U32 R28, RZ, RZ, R5 ;  /* 0x000000ffff1c7224 */ /* 0x000fc600078e0005 */
[----:B------:R0:W-:Y:S01]  /*b570*/  STL [R1+0x164], R9 ;  /* 0x0001640901007387 */ /* 0x0001e20000100800 */
[----:B--2---:R-:W-:-:S03]  /*b580*/  IMAD.MOV.U32 R8, RZ, RZ, R4 ;  /* 0x000000ffff087224 */ /* 0x004fc600078e0004 */
[----:B------:R-:W2:Y:S01]  /*b590*/  LDL.LU R5, [R1+0x38c] ;  /* 0x00038c0001057983 */ /* 0x000ea20000300800 */
[----:B0-----:R-:W-:-:S03]  /*b5a0*/  IMAD.MOV.U32 R9, RZ, RZ, R125 ;  /* 0x000000ffff097224 */ /* 0x001fc600078e007d */
[----:B------:R-:W2:Y:S01]  /*b5b0*/  LDL.LU R125, [R1+0x388] ;  /* 0x00038800017d7983 */ /* 0x000ea20000300800 */
[----:B------:R-:W-:-:S03]  /*b5c0*/  IMAD.WIDE R8, R122, 0x2, R8 ;  /* 0x000000027a087825 */ /* 0x000fc600078e0208 */
[----:B------:R-:W2:Y:S01]  /*b5d0*/  LDL.LU R4, [R1+0x384] ;  /* 0x0003840001047983 */ /* 0x000ea20000300800 */
[----:B------:R-:W-:Y:S01]  /*b5e0*/  HMMA.16816.F32 R68, R32, R44, R68 ;  /* 0x0000002c2044723c */ /* 0x000fe20000001844 */
[----:B---3--:R-:W-:-:S04]  /*b5f0*/  IMAD.MOV.U32 R29, RZ, RZ, R107 ;  /* 0x000000ffff1d7224 */ /* 0x008fc800078e006b */
[----:B------:R-:W-:-:S04]  /*b600*/  IMAD.WIDE R28, R122, 0x2, R28 ;  /* 0x000000027a1c7825 */ /* 0x000fc800078e021c */
[----:B-----5:R-:W-:Y:S01]  /*b610*/  IMAD.MOV.U32 R6, RZ, RZ, R48 ;  /* 0x000000ffff067224 */ /* 0x020fe200078e0030 */
[----:B------:R-:W-:Y:S03]  /*b620*/  STL [R1+0xa0], R28 ;  /* 0x0000a01c01007387 */ /* 0x000fe60000100800 */
[----:B----4-:R-:W-:Y:S01]  /*b630*/  IMAD.WIDE R6, R122, 0x2, R6 ;  /* 0x000000027a067825 */ /* 0x010fe200078e0206 */
[----:B------:R-:W-:Y:S04]  /*b640*/  STL [R1+0x2c], R29 ;  /* 0x00002c1d01007387 */ /* 0x000fe80000100800 */
[----:B------:R-:W-:Y:S04]  /*b650*/  STL [R1+0x168], R6 ;  /* 0x0001680601007387 */ /* 0x000fe80000100800 */
[----:B------:R-:W-:Y:S04]  /*b660*/  STL [R1+0xa4], R7 ;  /* 0x0000a40701007387 */ /* 0x000fe80000100800 */
[----:B------:R-:W3:Y:S04]  /*b670*/  LDL.LU R34, [R1+0x30] ;  /* 0x0000300001227983 */ /* 0x000ee80000300800 */
[----:B------:R-:W4:Y:S04]  /*b680*/  LDL.LU R35, [R1+0xa8] ;  /* 0x0000a80001237983 */ /* 0x000f280000300800 */
[----:B------:R2:W-:Y:S04]  /*b690*/  STL [R1+0x1e4], R8 ;  /* 0x0001e40801007387 */ /* 0x0005e80000100800 */
[----:B------:R-:W5:Y:S04]  /*b6a0*/  LDL.LU R44, [R1+0xac] ;  /* 0x0000ac00012c7983 */ /* 0x000f680000300800 */
[----:B------:R-:W5:Y:S04]  /*b6b0*/  LDL.LU R45, [R1+0x174] ;  /* 0x00017400012d7983 */ /* 0x000f680000300800 */
[----:B------:R-:W5:Y:S01]  /*b6c0*/  LDL.LU R48, [R1+0x1e8] ;  /* 0x0001e80001307983 */ /* 0x000f620000300800 */
[----:B--2---:R-:W-:-:S03]  /*b6d0*/  IMAD.MOV.U32 R8, RZ, RZ, R5 ;  /* 0x000000ffff087224 */ /* 0x004fc600078e0005 */
[----:B------:R5:W-:Y:S04]  /*b6e0*/  STL [R1+0x16c], R9 ;  /* 0x00016c0901007387 */ /* 0x000be80000100800 */
[----:B------:R-:W2:Y:S01]  /*b6f0*/  LDL.LU R5, [R1+0x380] ;  /* 0x0003800001057983 */ /* 0x000ea20000300800 */
[----:B---3--:R-:W-:Y:S02]  /*b700*/  IMAD.MOV.U32 R7, RZ, RZ, R34 ;  /* 0x000000ffff077224 */ /* 0x008fe400078e0022 */
[----:B----4-:R-:W-:Y:S02]  /*b710*/  IMAD.MOV.U32 R6, RZ, RZ, R35 ;  /* 0x000000ffff067224 */ /* 0x010fe400078e0023 */
[----:B------:R-:W-:Y:S01]  /*b720*/  IMAD.MOV.U32 R49, RZ, RZ, R94 ;  /* 0x000000ffff317224 */ /* 0x000fe200078e005e */
[----:B------:R-:W-:Y:S01]  /*b730*/  LDSM.16.MT88.4 R32, [R120+0x17080] ;  /* 0x017080007820783b */ /* 0x000fe20000004200 */
[----:B------:R-:W-:-:S04]  /*b740*/  IMAD.WIDE R6, R122, 0x2, R6 ;  /* 0x000000027a067825 */ /* 0x000fc800078e0206 */
[----:B-----5:R-:W-:Y:S01]  /*b750*/  IMAD.MOV.U32 R9, RZ, RZ, R44 ;  /* 0x000000ffff097224 */ /* 0x020fe200078e002c */
[----:B------:R0:W-:Y:S03]  /*b760*/  STL [R1+0xa8], R6 ;  /* 0x0000a80601007387 */ /* 0x0001e60000100800 */
[----:B------:R-:W-:-:S04]  /*b770*/  IMAD.WIDE R8, R122, 0x2, R8 ;  /* 0x000000027a087825 */ /* 0x000fc800078e0208 */
[----:B------:R-:W-:Y:S02]  /*b780*/  IMAD.MOV.U32 R28, RZ, RZ, R48 ;  /* 0x000000ffff1c7224 */ /* 0x000fe400078e0030 */
[----:B------:R-:W-:Y:S01]  /*b790*/  IMAD.MOV.U32 R29, RZ, RZ, R45 ;  /* 0x000000ffff1d7224 */ /* 0x000fe200078e002d */
[----:B------:R1:W-:Y:S03]  /*b7a0*/  STL [R1+0x30], R7 ;  /* 0x0000300701007387 */ /* 0x0003e60000100800 */
[----:B------:R-:W-:Y:S01]  /*b7b0*/  IMAD.WIDE R28, R122, 0x2, R28 ;  /* 0x000000027a1c7825 */ /* 0x000fe200078e021c */
[----:B------:R-:W-:Y:S04]  /*b7c0*/  STL [R1+0x170], R8 ;  /* 0x0001700801007387 */ /* 0x000fe80000100800 */
[----:B------:R-:W-:Y:S04]  /*b7d0*/  STL [R1+0xac], R9 ;  /* 0x0000ac0901007387 */ /* 0x000fe80000100800 */
[----:B------:R-:W3:Y:S04]  /*b7e0*/  LDL.LU R44, [R1+0xb4] ;  /* 0x0000b400012c7983 */ /* 0x000ee80000300800 */
[----:B------:R-:W4:Y:S04]  /*b7f0*/  LDL.LU R45, [R1+0x178] ;  /* 0x00017800012d7983 */ /* 0x000f280000300800 */
[----:B------:R2:W-:Y:S04]  /*b800*/  STL [R1+0x1e8], R28 ;  /* 0x0001e81c01007387 */ /* 0x0005e80000100800 */
[----:B------:R-:W5:Y:S01]  /*b810*/  LDL.LU R48, [R1+0x17c] ;  /* 0x00017c0001307983 */ /* 0x000f620000300800 */
[----:B0-----:R-:W-:-:S02]  /*b820*/  IMAD.MOV.U32 R6, RZ, RZ, R4 ;  /* 0x000000ffff067224 */ /* 0x001fc400078e0004 */
[----:B-1----:R-:W-:Y:S01]  /*b830*/  IMAD.MOV.U32 R7, RZ, RZ, R125 ;  /* 0x000000ffff077224 */ /* 0x002fe200078e007d */
[----:B------:R5:W-:Y:S03]  /*b840*/  STL [R1+0x174], R29 ;  /* 0x0001741d01007387 */ /* 0x000be60000100800 */
[----:B------:R-:W-:Y:S01]  /*b850*/  IMAD.WIDE R6, R122, 0x2, R6 ;  /* 0x000000027a067825 */ /* 0x000fe200078e0206 */
[----:B------:R-:W3:Y:S03]  /*b860*/  LDL.LU R125, [R1+0x37c] ;  /* 0x00037c00017d7983 */ /* 0x000ee60000300800 */
[----:B--2---:R-:W-:Y:S01]  /*b870*/  IMAD.MOV.U32 R28, RZ, RZ, R5 ;  /* 0x000000ffff1c7224 */ /* 0x004fe200078e0005 */
[----:B------:R-:W2:Y:S04]  /*b880*/  LDL.LU R4, [R1+0x378] ;  /* 0x0003780001047983 */ /* 0x000ea80000300800 */
[----:B------:R-:W2:Y:S04]  /*b890*/  LDL.LU R5, [R1+0x374] ;  /* 0x0003740001057983 */ /* 0x000ea80000300800 */
[----:B------:R2:W-:Y:S01]  /*b8a0*/  STL [R1+0xb0], R6 ;  /* 0x0000b00601007387 */ /* 0x0005e20000100800 */
[----:B------:R-:W-:-:S02]  /*b8b0*/  IMAD.MOV.U32 R92, RZ, RZ, R104 ;  /* 0x000000ffff5c7224 */ /* 0x000fc400078e0068 */
[----:B------:R-:W-:Y:S02]  /*b8c0*/  IMAD.MOV.U32 R93, RZ, RZ, R105 ;  /* 0x000000ffff5d7224 */ /* 0x000fe400078e0069 */
[----:B------:R-:W-:Y:S02]  /*b8d0*/  IMAD.MOV.U32 R94, RZ, RZ, R106 ;  /* 0x000000ffff5e7224 */ /* 0x000fe400078e006a */
[----:B------:R-:W0:Y:S01]  /*b8e0*/  LDSM.16.MT88.4 R104, [R120+0x17000] ;  /* 0x017000007868783b */ /* 0x000e220000004200 */
[----:B----4-:R-:W-:-:S03]  /*b8f0*/  IMAD.MOV.U32 R8, RZ, RZ, R45 ;  /* 0x000000ffff087224 */ /* 0x010fc600078e002d */
[----:B------:R-:W4:Y:S01]  /*b900*/  LDL.LU R45, [R1+0x18] ;  /* 0x00001800012d7983 */ /* 0x000f220000300800 */
[----:B-----5:R-:W-:-:S03]  /*b910*/  IMAD.MOV.U32 R29, RZ, RZ, R48 ;  /* 0x000000ffff1d7224 */ /* 0x020fc600078e0030 */
[----:B------:R-:W5:Y:S01]  /*b920*/  LDL.LU R48, [R1+0xb8] ;  /* 0x0000b80001307983 */ /* 0x000f620000300800 */
[----:B---3--:R-:W-:Y:S02]  /*b930*/  IMAD.MOV.U32 R9, RZ, RZ, R44 ;  /* 0x000000ffff097224 */ /* 0x008fe400078e002c */
[----:B------:R-:W-:-:S04]  /*b940*/  IMAD.WIDE R28, R122, 0x2, R28 ;  /* 0x000000027a1c7825 */ /* 0x000fc800078e021c */
[----:B------:R-:W-:Y:S01]  /*b950*/  IMAD.WIDE R8, R122, 0x2, R8 ;  /* 0x000000027a087825 */ /* 0x000fe200078e0208 */
[----:B------:R1:W-:Y:S04]  /*b960*/  STL [R1+0x34], R7 ;  /* 0x0000340701007387 */ /* 0x0003e80000100800 */
[----:B------:R-:W-:Y:S01]  /*b970*/  STL [R1+0x178], R8 ;  /* 0x0001780801007387 */ /* 0x000fe20000100800 */
[----:B------:R-:W-:-:S03]  /*b980*/  IMAD.MOV.U32 R44, RZ, RZ, R93 ;  /* 0x000000ffff2c7224 */ /* 0x000fc600078e005d */
[----:B------:R-:W-:Y:S01]  /*b990*/  STL [R1+0xb4], R9 ;  /* 0x0000b40901007387 */ /* 0x000fe20000100800 */
[----:B--2---:R-:W-:-:S03]  /*b9a0*/  IMAD.MOV.U32 R6, RZ, RZ, R4 ;  /* 0x000000ffff067224 */ /* 0x004fc600078e0004 */
[----:B------:R2:W-:Y:S01]  /*b9b0*/  STL [R1+0x1ec], R28 ;  /* 0x0001ec1c01007387 */ /* 0x0005e20000100800 */
[----:B-1----:R-:W-:-:S03]  /*b9c0*/  IMAD.MOV.U32 R7, RZ, RZ, R125 ;  /* 0x000000ffff077224 */ /* 0x002fc600078e007d */
[----:B------:R1:W-:Y:S01]  /*b9d0*/  STL [R1+0x17c], R29 ;  /* 0x00017c1d01007387 */ /* 0x0003e20000100800 */
[----:B------:R-:W-:-:S03]  /*b9e0*/  IMAD.MOV.U32 R93, RZ, RZ, R98 ;  /* 0x000000ffff5d7224 */ /* 0x000fc600078e0062 */
[----:B--2---:R-:W2:Y:S01]  /*b9f0*/  LDL.LU R28, [R1+0x1f0] ;  /* 0x0001f000011c7983 */ /* 0x004ea20000300800 */
[----:B-1----:R-:W-:-:S03]  /*ba00*/  IMAD.MOV.U32 R29, RZ, RZ, R94 ;  /* 0x000000ffff1d7224 */ /* 0x002fc600078e005e */
[----:B------:R-:W3:Y:S01]  /*ba10*/  LDL.LU R125, [R1+0x370] ;  /* 0x00037000017d7983 */ /* 0x000ee20000300800 */
[----:B------:R-:W-:-:S03]  /*ba20*/  IMAD.MOV.U32 R94, RZ, RZ, R99 ;  /* 0x000000ffff5e7224 */ /* 0x000fc600078e0063 */
[----:B------:R-:W3:Y:S01]  /*ba30*/  LDL.LU R4, [R1+0x36c] ;  /* 0x00036c0001047983 */ /* 0x000ee20000300800 */
[----:B----4-:R-:W-:Y:S02]  /*ba40*/  IMAD.MOV.U32 R9, RZ, RZ, R45 ;  /* 0x000000ffff097224 */ /* 0x010fe400078e002d */
[----:B------:R-:W-:Y:S02]  /*ba50*/  IMAD.MOV.U32 R45, RZ, RZ, R96 ;  /* 0x000000ffff2d7224 */ /* 0x000fe400078e0060 */
[----:B-----5:R-:W-:Y:S02]  /*ba60*/  IMAD.MOV.U32 R8, RZ, RZ, R48 ;  /* 0x000000ffff087224 */ /* 0x020fe400078e0030 */
[----:B------:R-:W-:Y:S02]  /*ba70*/  IMAD.MOV.U32 R48, RZ, RZ, R92 ;  /* 0x000000ffff307224 */ /* 0x000fe400078e005c */
[----:B------:R-:W-:Y:S02]  /*ba80*/  IMAD.MOV.U32 R92, RZ, RZ, R97 ;  /* 0x000000ffff5c7224 */ /* 0x000fe400078e0061 */
[----:B0-----:R-:W-:Y:S01]  /*ba90*/  HMMA.16816.F32 R96, R104, R10, R12 ;  /* 0x0000000a6860723c */ /* 0x001fe2000000180c */
[----:B------:R-:W4:Y:S01]  /*baa0*/  LDL.LU R15, [R1+0x180] ;  /* 0x00018000010f7983 */ /* 0x000f220000300800 */
[----:B------:R-:W-:-:S05]  /*bab0*/  IMAD.WIDE R8, R122, 0x2, R8 ;  /* 0x000000027a087825 */ /* 0x000fca00078e0208 */
[----:B------:R-:W-:Y:S01]  /*bac0*/  IMAD.WIDE R12, R122, 0x2, R6 ;  /* 0x000000027a0c7825 */ /* 0x000fe200078e0206 */
[----:B------:R-:W-:Y:S04]  /*bad0*/  STL [R1+0xb8], R8 ;  /* 0x0000b80801007387 */ /* 0x000fe80000100800 */
[----:B------:R-:W-:Y:S04]  /*bae0*/  STL [R1+0x18], R9 ;  /* 0x0000180901007387 */ /* 0x000fe80000100800 */
[----:B------:R-:W-:Y:S01]  /*baf0*/  STL [R1+0xbc], R12 ;  /* 0x0000bc0c01007387 */ /* 0x000fe20000100800 */
[----:B--2---:R-:W-:-:S02]  /*bb00*/  IMAD.MOV.U32 R6, RZ, RZ, R28 ;  /* 0x000000ffff067224 */ /* 0x004fc400078e001c */
[----:B------:R-:W-:Y:S02]  /*bb10*/  IMAD.MOV.U32 R28, RZ, RZ, R29 ;  /* 0x000000ffff1c7224 */ /* 0x000fe400078e001d */
[----:B------:R-:W-:Y:S02]  /*bb20*/  IMAD.MOV.U32 R29, RZ, RZ, R101 ;  /* 0x000000ffff1d7224 */ /* 0x000fe400078e0065 */
[----:B------:R-:W2:Y:S01]  /*bb30*/  LDL.LU R101, [R1+0x20] ;  /* 0x0000200001657983 */ /* 0x000ea20000300800 */
[----:B----4-:R-:W-:Y:S02]  /*bb40*/  IMAD.MOV.U32 R7, RZ, RZ, R15 ;  /* 0x000000ffff077224 */ /* 0x010fe400078e000f */
[----:B------:R-:W-:Y:S02]  /*bb50*/  IMAD.MOV.U32 R15, RZ, RZ, R102 ;  /* 0x000000ffff0f7224 */ /* 0x000fe400078e0066 */
[----:B------:R-:W4:Y:S04]  /*bb60*/  LDL.LU R102, [R1+0xc4] ;  /* 0x0000c40001667983 */ /* 0x000f280000300800 */
[----:B------:R0:W-:Y:S02]  /*bb70*/  STL [R1+0x24], R13 ;  /* 0x0000240d01007387 */ /* 0x0001e40000100800 */
[----:B0-----:R-:W-:-:S02]  /*bb80*/  IMAD.MOV.U32 R13, RZ, RZ, R103 ;  /* 0x000000ffff0d7224 */ /* 0x001fc400078e0067 */
[----:B------:R-:W5:Y:S01]  /*bb90*/  LDL.LU R103, [R1+0xc8] ;  /* 0x0000c80001677983 */ /* 0x000f620000300800 */
[----:B------:R-:W-:-:S04]  /*bba0*/  IMAD.WIDE R6, R122, 0x2, R6 ;  /* 0x000000027a067825 */ /* 0x000fc800078e0206 */
[----:B------:R-:W-:Y:S02]  /*bbb0*/  IMAD.MOV.U32 R8, RZ, RZ, R93 ;  /* 0x000000ffff087224 */ /* 0x000fe400078e005d */
[----:B------:R-:W-:Y:S02]  /*bbc0*/  IMAD.MOV.U32 R12, RZ, RZ, R95 ;  /* 0x000000ffff0c7224 */ /* 0x000fe400078e005f */
[----:B------:R-:W-:Y:S01]  /*bbd0*/  IMAD.MOV.U32 R9, RZ, RZ, R45 ;  /* 0x000000ffff097224 */ /* 0x000fe200078e002d */
[----:B------:R-:W-:Y:S01]  /*bbe0*/  STL [R1+0x1f0], R6 ;  /* 0x0001f00601007387 */ /* 0x000fe20000100800 */
[----:B------:R-:W-:Y:S02]  /*bbf0*/  IMAD.MOV.U32 R45, RZ, RZ, R92 ;  /* 0x000000ffff2d7224 */ /* 0x000fe400078e005c */
[----:B------:R-:W-:Y:S01]  /*bc00*/  IMAD.MOV.U32 R14, RZ, RZ, R94 ;  /* 0x000000ffff0e7224 */ /* 0x000fe200078e005e */
[----:B------:R2:W-:Y:S01]  /*bc10*/  STL [R1+0x180], R7 ;  /* 0x0001800701007387 */ /* 0x0005e20000100800 */
[----:B------:R-:W-:Y:S03]  /*bc20*/  HMMA.16816.F32 R92, R104, R50, R16 ;  /* 0x00000032685c723c */ /* 0x000fe60000001810 */
[----:B------:R-:W3:Y:S04]  /*bc30*/  LDL.LU R16, [R1+0x40] ;  /* 0x0000400001107983 */ /* 0x000ee80000300800 */
[----:B------:R-:W-:-:S02]  /*bc40*/  IMAD.MOV.U32 R17, RZ, RZ, R12 ;  /* 0x000000ffff117224 */ /* 0x000fc400078e000c */
[----:B------:R-:W-:Y:S02]  /*bc50*/  IMAD.MOV.U32 R18, RZ, RZ, R13 ;  /* 0x000000ffff127224 */ /* 0x000fe400078e000d */
[----:B------:R-:W-:Y:S02]  /*bc60*/  IMAD.MOV.U32 R19, RZ, RZ, R8 ;  /* 0x000000ffff137224 */ /* 0x000fe400078e0008 */
[----:B------:R-:W-:Y:S02]  /*bc70*/  IMAD.MOV.U32 R8, RZ, RZ, R100 ;  /* 0x000000ffff087224 */ /* 0x000fe400078e0064 */
[----:B--2---:R-:W-:Y:S02]  /*bc80*/  IMAD.MOV.U32 R7, RZ, RZ, R101 ;  /* 0x000000ffff077224 */ /* 0x004fe400078e0065 */
[----:B------:R-:W-:Y:S02]  /*bc90*/  IMAD.MOV.U32 R12, RZ, RZ, R5 ;  /* 0x000000ffff0c7224 */ /* 0x000fe400078e0005 */
[----:B------:R-:W2:Y:S01]  /*bca0*/  LDL.LU R5, [R1+0x368] ;  /* 0x0003680001057983 */ /* 0x000ea20000300800 */
[----:B----4-:R-:W-:-:S02]  /*bcb0*/  IMAD.MOV.U32 R6, RZ, RZ, R102 ;  /* 0x000000ffff067224 */ /* 0x010fc400078e0066 */
[----:B-----5:R-:W-:Y:S02]  /*bcc0*/  IMAD.MOV.U32 R13, RZ, RZ, R103 ;  /* 0x000000ffff0d7224 */ /* 0x020fe400078e0067 */
[----:B------:R-:W-:Y:S01]  /*bcd0*/  HMMA.16816.F32 R100, R104, R30, R20 ;  /* 0x0000001e6864723c */ /* 0x000fe20000001814 */
[----:B------:R-:W4:Y:S01]  /*bce0*/  LDL.LU R23, [R1+0xd8] ;  /* 0x0000d80001177983 */ /* 0x000f220000300800 */
[----:B------:R-:W-:-:S04]  /*bcf0*/  IMAD.WIDE R8, R122, 0x2, R8 ;  /* 0x000000027a087825 */ /* 0x000fc800078e0208 */
[C---:B------:R-:W-:Y:S01]  /*bd00*/  IMAD.WIDE R6, R122.reuse, 0x2, R6 ;  /* 0x000000027a067825 */ /* 0x040fe200078e0206 */
[----:B------:R-:W-:Y:S03]  /*bd10*/  STL [R1+0xc0], R8 ;  /* 0x0000c00801007387 */ /* 0x000fe60000100800 */
[----:B------:R-:W-:Y:S01]  /*bd20*/  IMAD.WIDE R12, R122, 0x2, R12 ;  /* 0x000000027a0c7825 */ /* 0x000fe200078e020c */
[----:B------:R4:W-:Y:S03]  /*bd30*/  STL [R1+0x1c], R9 ;  /* 0x00001c0901007387 */ /* 0x0009e60000100800 */
[----:B------:R-:W-:Y:S01]  /*bd40*/  IMAD.MOV.U32 R22, RZ, RZ, R18 ;  /* 0x000000ffff167224 */ /* 0x000fe200078e0012 */
[----:B------:R0:W-:Y:S01]  /*bd50*/  STL [R1+0xc4], R6 ;  /* 0x0000c40601007387 */ /* 0x0001e20000100800 */
[----:B------:R-:W-:-:S02]  /*bd60*/  IMAD.MOV.U32 R18, RZ, RZ, R14 ;  /* 0x000000ffff127224 */ /* 0x000fc400078e000e */
[----:B------:R-:W-:Y:S01]  /*bd70*/  IMAD.MOV.U32 R14, RZ, RZ, R28 ;  /* 0x000000ffff0e7224 */ /* 0x000fe200078e001c */
[----:B------:R1:W-:Y:S01]  /*bd80*/  STL [R1+0x20], R7 ;  /* 0x0000200701007387 */ /* 0x0003e20000100800 */
[----:B------:R-:W-:Y:S02]  /*bd90*/  IMAD.MOV.U32 R28, RZ, RZ, R44 ;  /* 0x000000ffff1c7224 */ /* 0x000fe400078e002c */
[----:B------:R-:W-:Y:S01]  /*bda0*/  IMAD.MOV.U32 R44, RZ, RZ, R49 ;  /* 0x000000ffff2c7224 */ /* 0x000fe200078e0031 */
[----:B------:R-:W-:Y:S01]  /*bdb0*/  STL [R1+0x184], R12 ;  /* 0x0001840c01007387 */ /* 0x000fe20000100800 */
[----:B------:R-:W-:-:S03]  /*bdc0*/  IMAD.MOV.U32 R49, RZ, RZ, R109 ;  /* 0x000000ffff317224 */ /* 0x000fc600078e006d */
[----:B------:R5:W-:Y:S01]  /*bdd0*/  STL [R1+0xc8], R13 ;  /* 0x0000c80d01007387 */ /* 0x000be20000100800 */
[----:B---3--:R-:W-:Y:S02]  /*bde0*/  IMAD.MOV.U32 R20, RZ, RZ, R16 ;  /* 0x000000ffff147224 */ /* 0x008fe400078e0010 */
[----:B------:R-:W-:Y:S02]  /*bdf0*/  IMAD.MOV.U32 R21, RZ, RZ, R17 ;  /* 0x000000ffff157224 */ /* 0x000fe400078e0011 */
[----:B----4-:R-:W-:Y:S02]  /*be00*/  IMAD.MOV.U32 R9, RZ, RZ, R23 ;  /* 0x000000ffff097224 */ /* 0x010fe400078e0017 */
[----:B------:R-:W-:Y:S02]  /*be10*/  IMAD.MOV.U32 R23, RZ, RZ, R19 ;  /* 0x000000ffff177224 */ /* 0x000fe400078e0013 */
[----:B------:R-:W-:Y:S02]  /*be20*/  IMAD.MOV.U32 R19, RZ, RZ, R15 ;  /* 0x000000ffff137224 */ /* 0x000fe400078e000f */
[----:B------:R-:W-:-:S02]  /*be30*/  IMAD.MOV.U32 R15, RZ, RZ, R48 ;  /* 0x000000ffff0f7224 */ /* 0x000fc400078e0030 */
[----:B------:R-:W-:Y:S02]  /*be40*/  IMAD.MOV.U32 R48, RZ, RZ, R118 ;  /* 0x000000ffff307224 */ /* 0x000fe400078e0076 */
[----:B------:R-:W3:Y:S04]  /*be50*/  LDL.LU R118, [R1+0x12c] ;  /* 0x00012c0001767983 */ /* 0x000ee80000300800 */
[----:B------:R-:W4:Y:S04]  /*be60*/  LDL.LU R109, [R1+0x200] ;  /* 0x00020000016d7983 */ /* 0x000f280000300800 */
[----:B------:R-:W2:Y:S04]  /*be70*/  LDL.LU R16, [R1+0x38] ;  /* 0x0000380001107983 */ /* 0x000ea80000300800 */
[----:B------:R-:W3:Y:S04]  /*be80*/  LDL.LU R17, [R1+0xcc] ;  /* 0x0000cc0001117983 */ /* 0x000ee80000300800 */
[----:B0-----:R-:W4:Y:S04]  /*be90*/  LDL.LU R6, [R1+0xd4] ;  /* 0x0000d40001067983 */ /* 0x001f280000300800 */
[----:B-1----:R-:W4:Y:S01]  /*bea0*/  LDL.LU R7, [R1+0x188] ;  /* 0x0001880001077983 */ /* 0x002f220000300800 */
[----:B-----5:R-:W-:Y:S01]  /*beb0*/  IMAD.MOV.U32 R13, RZ, RZ, R9 ;  /* 0x000000ffff0d7224 */ /* 0x020fe200078e0009 */
[----:B------:R-:W-:Y:S07]  /*bec0*/  HMMA.16816.F32 R24, R104, R46, R24 ;  /* 0x0000002e6818723c */ /* 0x000fee0000001818 */
[----:B------:R-:W-:-:S02]  /*bed0*/  IMAD.MOV.U32 R105, RZ, RZ, R13 ;  /* 0x000000ffff697224 */ /* 0x000fc400078e000d */
[----:B------:R-:W-:Y:S02]  /*bee0*/  IMAD.MOV.U32 R106, RZ, RZ, R20 ;  /* 0x000000ffff6a7224 */ /* 0x000fe400078e0014 */
[----:B------:R-:W-:Y:S02]  /*bef0*/  IMAD.MOV.U32 R104, RZ, RZ, R105 ;  /* 0x000000ffff687224 */ /* 0x000fe400078e0069 */
[----:B--2---:R-:W-:Y:S02]  /*bf00*/  IMAD.MOV.U32 R9, RZ, RZ, R16 ;  /* 0x000000ffff097224 */ /* 0x004fe400078e0010 */
[----:B------:R-:W-:Y:S02]  /*bf10*/  IMAD.MOV.U32 R16, RZ, RZ, R4 ;  /* 0x000000ffff107224 */ /* 0x000fe400078e0004 */
[----:B---3--:R-:W-:Y:S02]  /*bf20*/  IMAD.MOV.U32 R8, RZ, RZ, R17 ;  /* 0x000000ffff087224 */ /* 0x008fe400078e0011 */
[----:B------:R-:W-:-:S02]  /*bf30*/  IMAD.MOV.U32 R17, RZ, RZ, R125 ;  /* 0x000000ffff117224 */ /* 0x000fc400078e007d */
[C---:B------:R-:W-:Y:S01]  /*bf40*/  IMAD.WIDE R8, R122.reuse, 0x2, R8 ;  /* 0x000000027a087825 */ /* 0x040fe200078e0208 */
[----:B------:R-:W2:Y:S03]  /*bf50*/  LDL.LU R125, [R1+0x364] ;  /* 0x00036400017d7983 */ /* 0x000ea60000300800 */
[----:B------:R-:W-:Y:S01]  /*bf60*/  IMAD.WIDE R16, R122, 0x2, R16 ;  /* 0x000000027a107825 */ /* 0x000fe200078e0210 */
[----:B------:R-:W3:Y:S04]  /*bf70*/  LDL.LU R4, [R1+0x360] ;  /* 0x0003600001047983 */ /* 0x000ee80000300800 */
[----:B------:R-:W-:Y:S04]  /*bf80*/  STL [R1+0xcc], R8 ;  /* 0x0000cc0801007387 */ /* 0x000fe80000100800 */
[----:B------:R0:W-:Y:S04]  /*bf90*/  STL [R1+0x38], R9 ;  /* 0x0000380901007387 */ /* 0x0001e80000100800 */
[----:B------:R-:W-:Y:S04]  /*bfa0*/  STL [R1+0xd0], R16 ;  /* 0x0000d01001007387 */ /* 0x000fe80000100800 */
[----:B------:R-:W5:Y:S01]  /*bfb0*/  LDL.LU R105, [R1+0x44] ;  /* 0x0000440001697983 */ /* 0x000f620000300800 */
[----:B0-----:R-:W-:-:S03]  /*bfc0*/  IMAD.MOV.U32 R9, RZ, RZ, R106 ;  /* 0x000000ffff097224 */ /* 0x001fc600078e006a */
[----:B------:R-:W3:Y:S01]  /*bfd0*/  LDL.LU R106, [R1+0xdc] ;  /* 0x0000dc00016a7983 */ /* 0x000ee20000300800 */
[----:B----4-:R-:W-:-:S04]  /*bfe0*/  LOP3.LUT R7, R7, R6, RZ, 0x3c, !PT ;  /* 0x0000000607077212 */ /* 0x010fc800078e3cff */
[----:B------:R-:W-:-:S04]  /*bff0*/  LOP3.LUT R6, R7, R6, RZ, 0x3c, !PT ;  /* 0x0000000607067212 */ /* 0x000fc800078e3cff */
[----:B------:R-:W-:Y:S01]  /*c000*/  LOP3.LUT R7, R7, R6, RZ, 0x3c, !PT ;  /* 0x0000000607077212 */ /* 0x000fe200078e3cff */
[----:B------:R0:W-:Y:S04]  /*c010*/  STL [R1+0x3c], R17 ;  /* 0x00003c1101007387 */ /* 0x0001e80000100800 */
[----:B------:R-:W-:-:S05]  /*c020*/  IMAD.WIDE R6, R122, 0x2, R6 ;  /* 0x000000027a067825 */ /* 0x000fca00078e0206 */
[----:B------:R1:W-:Y:S01]  /*c030*/  STL [R1+0x188], R6 ;  /* 0x0001880601007387 */ /* 0x0003e20000100800 */
[----:B0-----:R-:W-:-:S03]  /*c040*/  IMAD.MOV.U32 R17, RZ, RZ, R5 ;  /* 0x000000ffff117224 */ /* 0x001fc600078e0005 */
[----:B------:R0:W-:Y:S04]  /*c050*/  STL [R1+0xd4], R7 ;  /* 0x0000d40701007387 */ /* 0x0001e80000100800 */
[----:B------:R-:W4:Y:S01]  /*c060*/  LDL.LU R5, [R1+0x35c] ;  /* 0x00035c0001057983 */ /* 0x000f220000300800 */
[----:B-1----:R-:W-:Y:S02]  /*c070*/  IMAD.MOV.U32 R6, RZ, RZ, R104 ;  /* 0x000000ffff067224 */ /* 0x002fe400078e0068 */
[----:B0-----:R-:W-:-:S04]  /*c080*/  IMAD.MOV.U32 R7, RZ, RZ, R9 ;  /* 0x000000ffff077224 */ /* 0x001fc800078e0009 */
[----:B------:R-:W-:-:S04]  /*c090*/  IMAD.WIDE R6, R122, 0x2, R6 ;  /* 0x000000027a067825 */ /* 0x000fc800078e0206 */
[----:B------:R-:W-:Y:S02]  /*c0a0*/  IMAD.MOV.U32 R107, RZ, RZ, R21 ;  /* 0x000000ffff6b7224 */ /* 0x000fe400078e0015 */
[----:B------:R-:W-:Y:S02]  /*c0b0*/  IMAD.MOV.U32 R21, RZ, RZ, R23 ;  /* 0x000000ffff157224 */ /* 0x000fe400078e0017 */
[----:B------:R-:W-:Y:S02]  /*c0c0*/  IMAD.MOV.U32 R20, RZ, RZ, R22 ;  /* 0x000000ffff147224 */ /* 0x000fe400078e0016 */
[----:B------:R-:W-:Y:S02]  /*c0d0*/  IMAD.MOV.U32 R23, RZ, RZ, R19 ;  /* 0x000000ffff177224 */ /* 0x000fe400078e0013 */
[----:B------:R-:W-:Y:S02]  /*c0e0*/  IMAD.MOV.U32 R22, RZ, RZ, R18 ;  /* 0x000000ffff167224 */ /* 0x000fe400078e0012 */
[----:B------:R-:W-:-:S02]  /*c0f0*/  IMAD.MOV.U32 R19, RZ, RZ, R15 ;  /* 0x000000ffff137224 */ /* 0x000fc400078e000f */
[----:B------:R-:W-:Y:S02]  /*c100*/  IMAD.MOV.U32 R18, RZ, RZ, R14 ;  /* 0x000000ffff127224 */ /* 0x000fe400078e000e */
[----:B------:R-:W-:Y:S01]  /*c110*/  IMAD.MOV.U32 R104, RZ, RZ, R21 ;  /* 0x000000ffff687224 */ /* 0x000fe200078e0015 */
[----:B------:R-:W-:Y:S01]  /*c120*/  HMMA.16816.F32 R52, R32, R10, R52 ;  /* 0x0000000a2034723c */ /* 0x000fe20000001834 */
[----:B------:R-:W-:Y:S01]  /*c130*/  IMAD.MOV.U32 R21, RZ, RZ, R44 ;  /* 0x000000ffff157224 */ /* 0x000fe200078e002c */
[----:B------:R-:W0:Y:S01]  /*c140*/  LDSM.16.MT88.4 R12, [R121+0x17000] ;  /* 0x01700000790c783b */ /* 0x000e220000004200 */
[----:B------:R-:W-:Y:S02]  /*c150*/  IMAD.MOV.U32 R44, RZ, RZ, R45 ;  /* 0x000000ffff2c7224 */ /* 0x000fe400078e002d */
[----:B--2---:R-:W-:Y:S02]  /*c160*/  IMAD.MOV.U32 R16, RZ, RZ, R125 ;  /* 0x000000ffff107224 */ /* 0x004fe400078e007d */
[----:B------:R-:W2:Y:S02]  /*c170*/  LDL.LU R125, [R1+0x358] ;  /* 0x00035800017d7983 */ /* 0x000ea40000300800 */
[----:B------:R-:W-:-:S02]  /*c180*/  IMAD.WIDE R16, R122, 0x2, R16 ;  /* 0x000000027a107825 */ /* 0x000fc400078e0210 */
[----:B------:R-:W-:Y:S04]  /*c190*/  STL [R1+0xd8], R6 ;  /* 0x0000d80601007387 */ /* 0x000fe80000100800 */
[----:B------:R1:W-:Y:S01]  /*c1a0*/  STL [R1+0x40], R7 ;  /* 0x0000400701007387 */ /* 0x0003e20000100800 */
[----:B-----5:R-:W-:Y:S02]  /*c1b0*/  IMAD.MOV.U32 R9, RZ, RZ, R105 ;  /* 0x000000ffff097224 */ /* 0x020fe400078e0069 */
[----:B---3--:R-:W-:-:S04]  /*c1c0*/  IMAD.MOV.U32 R8, RZ, RZ, R106 ;  /* 0x000000ffff087224 */ /* 0x008fc800078e006a */
[----:B------:R-:W-:-:S05]  /*c1d0*/  IMAD.WIDE R8, R122, 0x2, R8 ;  /* 0x000000027a087825 */ /* 0x000fca00078e0208 */
[----:B------:R-:W-:Y:S01]  /*c1e0*/  STL [R1+0xdc], R8 ;  /* 0x0000dc0801007387 */ /* 0x000fe20000100800 */
[----:B------:R-:W-:-:S03]  /*c1f0*/  IMAD.MOV.U32 R106, RZ, RZ, R20 ;  /* 0x000000ffff6a7224 */ /* 0x000fc600078e0014 */
[----:B------:R-:W-:Y:S01]  /*c200*/  STL [R1+0x44], R9 ;  /* 0x0000440901007387 */ /* 0x000fe20000100800 */
[----:B-1----:R-:W-:Y:S02]  /*c210*/  IMAD.MOV.U32 R7, RZ, RZ, R22 ;  /* 0x000000ffff077224 */ /* 0x002fe400078e0016 */
[----:B------:R-:W-:Y:S01]  /*c220*/  IMAD.MOV.U32 R20, RZ, RZ, R23 ;  /* 0x000000ffff147224 */ /* 0x000fe200078e0017 */
[----:B------:R-:W-:Y:S01]  /*c230*/  STL [R1+0x18c], R16 ;  /* 0x00018c1001007387 */ /* 0x000fe20000100800 */
[----:B------:R-:W-:Y:S02]  /*c240*/  IMAD.MOV.U32 R23, RZ, RZ, R18 ;  /* 0x000000ffff177224 */ /* 0x000fe400078e0012 */
[----:B------:R-:W-:Y:S01]  /*c250*/  IMAD.MOV.U32 R22, RZ, RZ, R19 ;  /* 0x000000ffff167224 */ /* 0x000fe200078e0013 */
[----:B------:R4:W-:Y:S01]  /*c260*/  STL [R1+0xe0], R17 ;  /* 0x0000e01101007387 */ /* 0x0009e20000100800 */
[----:B------:R-:W-:-:S03]  /*c270*/  IMAD.MOV.U32 R18, RZ, RZ, R4 ;  /* 0x000000ffff127224 */ /* 0x000fc600078e0004 */
[----:B------:R-:W3:Y:S04]  /*c280*/  LDL.LU R45, [R1+0x110] ;  /* 0x00011000012d7983 */ /* 0x000ee80000300800 */
[----:B------:R-:W5:Y:S04]  /*c290*/  LDL.LU R19, [R1+0xf0] ;  /* 0x0000f00001137983 */ /* 0x000f680000300800 */
[----:B------:R-:W3:Y:S04]  /*c2a0*/  LDL.LU R4, [R1+0x354] ;  /* 0x0003540001047983 */ /* 0x000ee80000300800 */
[----:B------:R-:W5:Y:S01]  /*c2b0*/  LDL.LU R105, [R1+0xec] ;  /* 0x0000ec0001697983 */ /* 0x000f620000300800 */
[----:B----4-:R-:W-:-:S03]  /*c2c0*/  IMAD.MOV.U32 R17, RZ, RZ, R5 ;  /* 0x000000ffff117224 */ /* 0x010fc600078e0005 */
[----:B------:R-:W4:Y:S01]  /*c2d0*/  LDL.LU R5, [R1+0x350] ;  /* 0x0003500001057983 */ /* 0x000f220000300800 */
[----:B------:R-:W-:-:S04]  /*c2e0*/  IMAD.MOV.U32 R6, RZ, RZ, R104 ;  /* 0x000000ffff067224 */ /* 0x000fc800078e0068 */
[----:B------:R-:W-:-:S04]  /*c2f0*/  IMAD.WIDE R6, R122, 0x2, R6 ;  /* 0x000000027a067825 */ /* 0x000fc800078e0206 */
[----:B--2---:R-:W-:Y:S02]  /*c300*/  IMAD.MOV.U32 R16, RZ, RZ, R125 ;  /* 0x000000ffff107224 */ /* 0x004fe400078e007d */
[----:B------:R-:W2:Y:S02]  /*c310*/  LDL.LU R125, [R1+0x34c] ;  /* 0x00034c00017d7983 */ /* 0x000ea40000300800 */
[----:B------:R-:W-:-:S04]  /*c320*/  IMAD.WIDE R16, R122, 0x2, R16 ;  /* 0x000000027a107825 */ /* 0x000fc800078e0210 */
[----:B---3--:R-:W-:Y:S02]  /*c330*/  IMAD.MOV.U32 R8, RZ, RZ, R4 ;  /* 0x000000ffff087224 */ /* 0x008fe400078e0004 */
[----:B------:R-:W3:Y:S01]  /*c340*/  LDL.LU R4, [R1+0x348] ;  /* 0x0003480001047983 */ /* 0x000ee20000300800 */
[----:B-----5:R-:W-:-:S03]  /*c350*/  IMAD.MOV.U32 R9, RZ, RZ, R105 ;  /* 0x000000ffff097224 */ /* 0x020fc600078e0069 */
[----:B------:R-:W-:Y:S01]  /*c360*/  STL [R1+0xe4], R16 ;  /* 0x0000e41001007387 */ /* 0x000fe20000100800 */
[----:B------:R-:W-:-:S03]  /*c370*/  IMAD.WIDE R8, R122, 0x2, R8 ;  /* 0x000000027a087825 */ /* 0x000fc600078e0208 */
[----:B------:R-:W-:Y:S04]  /*c380*/  STL [R1+0x48], R17 ;  /* 0x0000481101007387 */ /* 0x000fe80000100800 */
[----:B------:R-:W-:Y:S04]  /*c390*/  STL [R1+0x190], R6 ;  /* 0x0001900601007387 */ /* 0x000fe80000100800 */
[----:B------:R-:W-:Y:S04]  /*c3a0*/  STL [R1+0xe8], R7 ;  /* 0x0000e80701007387 */ /* 0x000fe80000100800 */
[----:B------:R-:W-:Y:S04]  /*c3b0*/  STL [R1+0x194], R8 ;  /* 0x0001940801007387 */ /* 0x000fe80000100800 */
[----:B------:R4:W-:Y:S04]  /*c3c0*/  STL [R1+0xec], R9 ;  /* 0x0000ec0901007387 */ /* 0x0009e80000100800 */
[----:B------:R-:W5:Y:S01]  /*c3d0*/  LDL.LU R104, [R1+0x54] ;  /* 0x0000540001687983 */ /* 0x000f620000300800 */
[----:B----4-:R-:W-:-:S03]  /*c3e0*/  IMAD.MOV.U32 R9, RZ, RZ, R5 ;  /* 0x000000ffff097224 */ /* 0x010fc600078e0005 */
[----:B------:R-:W4:Y:S01]  /*c3f0*/  LDL.LU R5, [R1+0x344] ;  /* 0x0003440001057983 */ /* 0x000f220000300800 */
[C---:B------:R-:W-:Y:S01]  /*c400*/  HMMA.16816.F32 R56, R32.reuse, R50, R56 ;  /* 0x000000322038723c */ /* 0x040fe20000001838 */
[----:B------:R-:W-:Y:S02]  /*c410*/  IMAD.MOV.U32 R6, RZ, RZ, R19 ;  /* 0x000000ffff067224 */ /* 0x000fe400078e0013 */
[----:B------:R-:W-:Y:S02]  /*c420*/  IMAD.MOV.U32 R7, RZ, RZ, R18 ;  /* 0x000000ffff077224 */ /* 0x000fe400078e0012 */
[----:B------:R-:W-:Y:S01]  /*c430*/  IMAD.MOV.U32 R105, RZ, RZ, R20 ;  /* 0x000000ffff697224 */ /* 0x000fe200078e0014 */
[----:B------:R-:W1:Y:S02]  /*c440*/  LDSM.16.MT88.4 R16, [R121+0x17080] ;  /* 0x017080007910783b */ /* 0x000e640000004200 */
[----:B------:R-:W-:Y:S01]  /*c450*/  HMMA.16816.F32 R40, R32, R30, R40 ;  /* 0x0000001e2028723c */ /* 0x000fe20000001828 */
[----:B------:R-:W-:-:S07]  /*c460*/  IMAD.WIDE R6, R122, 0x2, R6 ;  /* 0x000000027a067825 */ /* 0x000fce00078e0206 */
[----:B------:R-:W-:Y:S07]  /*c470*/  HMMA.16816.F32 R36, R32, R46, R36 ;  /* 0x0000002e2024723c */ /* 0x000fee0000001824 */
[----:B------:R-:W-:Y:S02]  /*c480*/  IMAD.MOV.U32 R35, RZ, RZ, R107 ;  /* 0x000000ffff237224 */ /* 0x000fe400078e006b */
[----:B------:R-:W-:Y:S02]  /*c490*/  IMAD.MOV.U32 R107, RZ, RZ, R21 ;  /* 0x000000ffff6b7224 */ /* 0x000fe400078e0015 */
[----:B--2---:R-:W-:-:S02]  /*c4a0*/  IMAD.MOV.U32 R8, RZ, RZ, R125 ;  /* 0x000000ffff087224 */ /* 0x004fc400078e007d */
[----:B------:R-:W2:Y:S02]  /*c4b0*/  LDL.LU R125, [R1+0x340] ;  /* 0x00034000017d7983 */ /* 0x000ea40000300800 */
[----:B------:R-:W-:-:S04]  /*c4c0*/  IMAD.WIDE R20, R122, 0x2, R8 ;  /* 0x000000027a147825 */ /* 0x000fc800078e0208 */
[----:B------:R-:W-:Y:S02]  /*c4d0*/  IMAD.MOV.U32 R8, RZ, RZ, R106 ;  /* 0x000000ffff087224 */ /* 0x000fe400078e006a */
[----:B------:R-:W-:Y:S01]  /*c4e0*/  IMAD.MOV.U32 R9, RZ, RZ, R35 ;  /* 0x000000ffff097224 */ /* 0x000fe200078e0023 */
[----:B------:R3:W-:Y:S03]  /*c4f0*/  STL [R1+0xf0], R6 ;  /* 0x0000f00601007387 */ /* 0x0007e60000100800 */
[----:B------:R-:W-:Y:S01]  /*c500*/  IMAD.WIDE R8, R122, 0x2, R8 ;  /* 0x000000027a087825 */ /* 0x000fe200078e0208 */
[----:B------:R-:W-:Y:S04]  /*c510*/  STL [R1+0x4c], R7 ;  /* 0x00004c0701007387 */ /* 0x000fe80000100800 */
[----:B------:R-:W-:Y:S01]  /*c520*/  STL [R1+0xf4], R20 ;  /* 0x0000f41401007387 */ /* 0x000fe20000100800 */
[----:B------:R-:W-:-:S03]  /*c530*/  IMAD.MOV.U32 R106, RZ, RZ, R22 ;  /* 0x000000ffff6a7224 */ /* 0x000fc600078e0016 */
[----:B------:R-:W-:Y:S04]  /*c540*/  STL [R1+0x50], R21 ;  /* 0x0000501501007387 */ /* 0x000fe80000100800 */
[----:B------:R-:W-:Y:S04]  /*c550*/  STL [R1+0x1f4], R8 ;  /* 0x0001f40801007387 */ /* 0x000fe80000100800 */
[----:B------:R4:W-:Y:S04]  /*c560*/  STL [R1+0x198], R9 ;  /* 0x0001980901007387 */ /* 0x0009e80000100800 */
[----:B------:R-:W2:Y:S01]  /*c570*/  LDL.LU R22, [R1+0x108] ;  /* 0x0001080001167983 */ /* 0x000ea20000300800 */
[----:B---3--:R-:W-:-:S03]  /*c580*/  IMAD.MOV.U32 R6, RZ, RZ, R4 ;  /* 0x000000ffff067224 */ /* 0x008fc600078e0004 */
[----:B------:R-:W3:Y:S01]  /*c590*/  LDL.LU R4, [R1+0x33c] ;  /* 0x00033c0001047983 */ /* 0x000ee20000300800 */
[----:B----4-:R-:W-:-:S03]  /*c5a0*/  IMAD.MOV.U32 R9, RZ, RZ, R5 ;  /* 0x000000ffff097224 */ /* 0x010fc600078e0005 */
[----:B------:R-:W4:Y:S01]  /*c5b0*/  LDL.LU R5, [R1+0x338] ;  /* 0x0003380001057983 */ /* 0x000f220000300800 */
[----:B-----5:R-:W-:Y:S02]  /*c5c0*/  IMAD.MOV.U32 R7, RZ, RZ, R104 ;  /* 0x000000ffff077224 */ /* 0x020fe400078e0068 */
[----:B------:R-:W-:Y:S02]  /*c5d0*/  IMAD.MOV.U32 R20, RZ, RZ, R29 ;  /* 0x000000ffff147224 */ /* 0x000fe400078e001d */
[----:B------:R-:W-:Y:S02]  /*c5e0*/  IMAD.MOV.U32 R21, RZ, RZ, R105 ;  /* 0x000000ffff157224 */ /* 0x000fe400078e0069 */
[----:B------:R-:W-:-:S04]  /*c5f0*/  IMAD.WIDE R6, R122, 0x2, R6 ;  /* 0x000000027a067825 */ /* 0x000fc800078e0206 */
[----:B------:R-:W-:-:S04]  /*c600*/  IMAD.WIDE R20, R122, 0x2, R20 ;  /* 0x000000027a147825 */ /* 0x000fc800078e0214 */
[----:B------:R-:W-:Y:S01]  /*c610*/  IMAD.MOV.U32 R29, RZ, RZ, R45 ;  /* 0x000000ffff1d7224 */ /* 0x000fe200078e002d */
[C---:B0-----:R-:W-:Y:S08]  /*c620*/  HMMA.16816.F32 R60, R12.reuse, R10, R60 ;  /* 0x0000000a0c3c723c */ /* 0x041ff0000000183c */
[C---:B------:R-:W-:Y:S08]  /*c630*/  HMMA.16816.F32 R64, R12.reuse, R50, R64 ;  /* 0x000000320c40723c */ /* 0x040ff00000001840 */
[C---:B------:R-:W-:Y:S08]  /*c640*/  HMMA.16816.F32 R72, R12.reuse, R30, R72 ;  /* 0x0000001e0c48723c */ /* 0x040ff00000001848 */
[----:B------:R-:W-:Y:S07]  /*c650*/  HMMA.16816.F32 R88, R12, R46, R88 ;  /* 0x0000002e0c58723c */ /* 0x000fee0000001858 */
[----:B------:R-:W-:-:S02]  /*c660*/  IMAD.MOV.U32 R12, RZ, RZ, R28 ;  /* 0x000000ffff0c7224 */ /* 0x000fc400078e001c */
[----:B------:R-:W-:-:S04]  /*c670*/  IMAD.MOV.U32 R13, RZ, RZ, R23 ;  /* 0x000000ffff0d7224 */ /* 0x000fc800078e0017 */
[----:B------:R-:W-:-:S04]  /*c680*/  IMAD.WIDE R12, R122, 0x2, R12 ;  /* 0x000000027a0c7825 */ /* 0x000fc800078e020c */
[----:B--2---:R-:W-:Y:S02]  /*c690*/  IMAD.MOV.U32 R8, RZ, RZ, R125 ;  /* 0x000000ffff087224 */ /* 0x004fe400078e007d */
[----:B------:R-:W2:Y:S02]  /*c6a0*/  LDL.LU R125, [R1+0x334] ;  /* 0x00033400017d7983 */ /* 0x000ea40000300800 */
[----:B------:R-:W-:Y:S02]  /*c6b0*/  IMAD.WIDE R8, R122, 0x2, R8 ;  /* 0x000000027a087825 */ /* 0x000fe400078e0208 */
[----:B------:R-:W-:Y:S04]  /*c6c0*/  STL [R1+0xf8], R6 ;  /* 0x0000f80601007387 */ /* 0x000fe80000100800 */
[----:B------:R-:W-:Y:S04]  /*c6d0*/  STL [R1+0x54], R7 ;  /* 0x0000540701007387 */ /* 0x000fe80000100800 */
[----:B------:R-:W-:Y:S04]  /*c6e0*/  STL [R1+0xfc], R20 ;  /* 0x0000fc1401007387 */ /* 0x000fe80000100800 */
[----:B------:R-:W-:Y:S04]  /*c6f0*/  STL [R1+0x58], R21 ;  /* 0x0000581501007387 */ /* 0x000fe80000100800 */
[----:B------:R3:W-:Y:S04]  /*c700*/  STL [R1+0x19c], R8 ;  /* 0x00019c0801007387 */ /* 0x0007e80000100800 */
[----:B------:R0:W-:Y:S04]  /*c710*/  STL [R1+0x100], R9 ;  /* 0x0001000901007387 */ /* 0x0001e80000100800 */
[----:B------:R-:W5:Y:S01]  /*c720*/  LDL.LU R45, [R1+0x1ac] ;  /* 0x0001ac00012d7983 */ /* 0x000f620000300800 */
[----:B---3--:R-:W-:-:S03]  /*c730*/  IMAD.MOV.U32 R8, RZ, RZ, R4 ;  /* 0x000000ffff087224 */ /* 0x008fc600078e0004 */
[----:B------:R-:W3:Y:S01]  /*c740*/  LDL.LU R4, [R1+0x330] ;  /* 0x0003300001047983 */ /* 0x000ee20000300800 */
[----:B------:R-:W-:Y:S02]  /*c750*/  IMAD.MOV.U32 R6, RZ, RZ, R107 ;  /* 0x000000ffff067224 */ /* 0x000fe400078e006b */
[----:B------:R-:W-:Y:S02]  /*c760*/  IMAD.MOV.U32 R7, RZ, RZ, R106 ;  /* 0x000000ffff077224 */ /* 0x000fe400078e006a */
[----:B0-----:R-:W-:Y:S02]  /*c770*/  IMAD.MOV.U32 R9, RZ, RZ, R22 ;  /* 0x000000ffff097224 */ /* 0x001fe400078e0016 */
[----:B------:R-:W-:-:S04]  /*c780*/  IMAD.WIDE R6, R122, 0x2, R6 ;  /* 0x000000027a067825 */ /* 0x000fc800078e0206 */
[----:B------:R-:W-:Y:S01]  /*c790*/  IMAD.WIDE R8, R122, 0x2, R8 ;  /* 0x000000027a087825 */ /* 0x000fe200078e0208 */
[----:B------:R-:W-:Y:S04]  /*c7a0*/  STL [R1+0x104], R6 ;  /* 0x0001040601007387 */ /* 0x000fe80000100800 */
[----:B------:R4:W-:Y:S04]  /*c7b0*/  STL [R1+0x5c], R7 ;  /* 0x00005c0701007387 */ /* 0x0009e80000100800 */
[----:B------:R0:W-:Y:S04]  /*c7c0*/  STL [R1+0x1a0], R8 ;  /* 0x0001a00801007387 */ /* 0x0001e80000100800 */
[----:B------:R0:W-:Y:S04]  /*c7d0*/  STL [R1+0x108], R9 ;  /* 0x0001080901007387 */ /* 0x0001e80000100800 */
[----:B------:R2:W-:Y:S04]  /*c7e0*/  STL [R1+0x1f8], R12 ;  /* 0x0001f80c01007387 */ /* 0x0005e80000100800 */
[----:B------:R-:W-:Y:S01]  /*c7f0*/  STL [R1+0x1a4], R13 ;  /* 0x0001a40d01007387 */ /* 0x000fe20000100800 */
[----:B----4-:R-:W-:-:S03]  /*c800*/  IMAD.MOV.U32 R7, RZ, RZ, R5 ;  /* 0x000000ffff077224 */ /* 0x010fc600078e0005 */
[----:B------:R-:W4:Y:S01]  /*c810*/  LDL.LU R5, [R1+0x32c] ;  /* 0x00032c0001057983 */ /* 0x000f220000300800 */
[----:B0-----:R-:W-:Y:S01]  /*c820*/  IMAD.MOV.U32 R8, RZ, RZ, R44 ;  /* 0x000000ffff087224 */ /* 0x001fe200078e002c */
[----:B-1----:R-:W-:Y:S01]  /*c830*/  HMMA.16816.F32 R84, R16, R10, R84 ;  /* 0x0000000a1054723c */ /* 0x002fe20000001854 */
[----:B------:R-:W-:-:S04]  /*c840*/  IMAD.MOV.U32 R9, RZ, RZ, R29 ;  /* 0x000000ffff097224 */ /* 0x000fc800078e001d */
[----:B------:R-:W-:-:S04]  /*c850*/  IMAD.WIDE R8, R122, 0x2, R8 ;  /* 0x000000027a087825 */ /* 0x000fc800078e0208 */
[----:B--2---:R-:W-:Y:S02]  /*c860*/  IMAD.MOV.U32 R6, RZ, RZ, R125 ;  /* 0x000000ffff067224 */ /* 0x004fe400078e007d */
[----:B------:R-:W2:Y:S02]  /*c870*/  LDL.LU R125, [R1+0x328] ;  /* 0x00032800017d7983 */ /* 0x000ea40000300800 */
[----:B------:R-:W-:-:S04]  /*c880*/  IMAD.WIDE R6, R122, 0x2, R6 ;  /* 0x000000027a067825 */ /* 0x000fc800078e0206 */
[----:B-----5:R-:W-:Y:S02]  /*c890*/  IMAD.MOV.U32 R11, RZ, RZ, R45 ;  /* 0x000000ffff0b7224 */ /* 0x020fe400078e002d */
[----:B---3--:R-:W-:Y:S02]  /*c8a0*/  IMAD.MOV.U32 R10, RZ, RZ, R4 ;  /* 0x000000ffff0a7224 */ /* 0x008fe400078e0004 */
[----:B------:R-:W3:Y:S02]  /*c8b0*/  LDL.LU R4, [R1+0x324] ;  /* 0x0003240001047983 */ /* 0x000ee40000300800 */
[----:B------:R-:W-:Y:S02]  /*c8c0*/  IMAD.WIDE R10, R122, 0x2, R10 ;  /* 0x000000027a0a7825 */ /* 0x000fe400078e020a */
[----:B------:R-:W-:Y:S04]  /*c8d0*/  STL [R1+0x10c], R6 ;  /* 0x00010c0601007387 */ /* 0x000fe80000100800 */
[----:B------:R-:W-:Y:S04]  /*c8e0*/  STL [R1+0x60], R7 ;  /* 0x0000600701007387 */ /* 0x000fe80000100800 */
[----:B------:R-:W-:Y:S04]  /*c8f0*/  STL [R1+0x1a8], R8 ;  /* 0x0001a80801007387 */ /* 0x000fe80000100800 */
[----:B------:R4:W-:Y:S04]  /*c900*/  STL [R1+0x110], R9 ;  /* 0x0001100901007387 */ /* 0x0009e80000100800 */
[----:B------:R0:W-:Y:S04]  /*c910*/  STL [R1+0x1fc], R10 ;  /* 0x0001fc0a01007387 */ /* 0x0001e80000100800 */
[----:B------:R1:W-:Y:S04]  /*c920*/  STL [R1+0x1ac], R11 ;  /* 0x0001ac0b01007387 */ /* 0x0003e80000100800 */
[----:B------:R-:W5:Y:S01]  /*c930*/  LDL.LU R12, [R1] ;  /* 0x00000000010c7983 */ /* 0x000f620000300800 */
[----:B----4-:R-:W-:-:S03]  /*c940*/  IMAD.MOV.U32 R9, RZ, RZ, R5 ;  /* 0x000000ffff097224 */ /* 0x010fc600078e0005 */
[----:B------:R-:W3:Y:S01]  /*c950*/  LDL.LU R5, [R1+0x320] ;  /* 0x0003200001057983 */ /* 0x000ee20000300800 */
[----:B------:R-:W-:Y:S02]  /*c960*/  IMAD.MOV.U32 R6, RZ, RZ, R49 ;  /* 0x000000ffff067224 */ /* 0x000fe400078e0031 */
[----:B------:R-:W-:Y:S02]  /*c970*/  IMAD.MOV.U32 R7, RZ, RZ, R48 ;  /* 0x000000ffff077224 */ /* 0x000fe400078e0030 */
[----:B0-----:R-:W-:Y:S02]  /*c980*/  IMAD.MOV.U32 R10, RZ, RZ, R109 ;  /* 0x000000ffff0a7224 */ /* 0x001fe400078e006d */
[----:B------:R-:W-:-:S04]  /*c990*/  IMAD.WIDE R6, R122, 0x2, R6 ;  /* 0x000000027a067825 */ /* 0x000fc800078e0206 */
[----:B-1----:R-:W-:Y:S01]  /*c9a0*/  IMAD.MOV.U32 R11, RZ, RZ, R108 ;  /* 0x000000ffff0b7224 */ /* 0x002fe200078e006c */
[----:B------:R0:W-:Y:S03]  /*c9b0*/  STL [R1+0x114], R6 ;  /* 0x0001140601007387 */ /* 0x0001e60000100800 */
[----:B------:R-:W-:Y:S01]  /*c9c0*/  IMAD.WIDE R10, R122, 0x2, R10 ;  /* 0x000000027a0a7825 */ /* 0x000fe200078e020a */
[----:B------:R1:W-:Y:S03]  /*c9d0*/  STL [R1+0x64], R7 ;  /* 0x0000640701007387 */ /* 0x0003e60000100800 */
[----:B0-----:R-:W-:Y:S02]  /*c9e0*/  IMAD.MOV.U32 R6, RZ, RZ, R113 ;  /* 0x000000ffff067224 */ /* 0x001fe400078e0071 */
[----:B-1----:R-:W-:-:S04]  /*c9f0*/  IMAD.MOV.U32 R7, RZ, RZ, R112 ;  /* 0x000000ffff077224 */ /* 0x002fc800078e0070 */
[----:B------:R-:W-:-:S04]  /*ca00*/  IMAD.WIDE R6, R122, 0x2, R6 ;  /* 0x000000027a067825 */ /* 0x000fc800078e0206 */
[----:B------:R-:W-:Y:S01]  /*ca10*/  IMAD.MOV.U32 R13, RZ, RZ, c[0x0][0x188] ;  /* 0x00006200ff0d7624 */ /* 0x000fe200078e00ff */
[----:B------:R-:W-:Y:S01]  /*ca20*/  HMMA.16816.F32 R80, R16, R50, R80 ;  /* 0x000000321050723c */ /* 0x000fe20000001850 */
[----:B------:R-:W-:Y:S02]  /*ca30*/  UIADD3 UR4, UR4, -0x80, URZ ;  /* 0xffffff8004047890 */ /* 0x000fe4000fffe03f */
[----:B------:R-:W-:-:S05]  /*ca40*/  IMAD.SHL.U32 R13, R13, 0x80, RZ ;  /* 0x000000800d0d7824 */ /* 0x000fca00078e00ff */
[C---:B------:R-:W-:Y:S08]  /*ca50*/  HMMA.16816.F32 R76, R16.reuse, R30, R76 ;  /* 0x0000001e104c723c */ /* 0x040ff0000000184c */
[----:B------:R-:W-:Y:S01]  /*ca60*/  HMMA.16816.F32 R68, R16, R46, R68 ;  /* 0x0000002e1044723c */ /* 0x000fe20000001844 */
[----:B--2---:R-:W-:-:S04]  /*ca70*/  IMAD.MOV.U32 R8, RZ, RZ, R125 ;  /* 0x000000ffff087224 */ /* 0x004fc800078e007d */
[----:B------:R-:W-:-:S05]  /*ca80*/  IMAD.WIDE R8, R122, 0x2, R8 ;  /* 0x000000027a087825 */ /* 0x000fca00078e0208 */
[----:B------:R0:W-:Y:S04]  /*ca90*/  STL [R1+0x1b0], R8 ;  /* 0x0001b00801007387 */ /* 0x0001e80000100800 */
[----:B------:R1:W-:Y:S04]  /*caa0*/  STL [R1+0x118], R9 ;  /* 0x0001180901007387 */ /* 0x0003e80000100800 */
[----:B------:R2:W-:Y:S04]  /*cab0*/  STL [R1+0x200], R10 ;  /* 0x0002000a01007387 */ /* 0x0005e80000100800 */
[----:B------:R4:W-:Y:S01]  /*cac0*/  STL [R1+0x1b4], R11 ;  /* 0x0001b40b01007387 */ /* 0x0009e20000100800 */
[----:B0-----:R-:W-:-:S02]  /*cad0*/  IMAD.MOV.U32 R8, RZ, RZ, R115 ;  /* 0x000000ffff087224 */ /* 0x001fc400078e0073 */
[----:B-1----:R-:W-:Y:S02]  /*cae0*/  IMAD.MOV.U32 R9, RZ, RZ, R114 ;  /* 0x000000ffff097224 */ /* 0x002fe400078e0072 */
[----:B--2---:R-:W-:Y:S02]  /*caf0*/  IMAD.MOV.U32 R10, RZ, RZ, R111 ;  /* 0x000000ffff0a7224 */ /* 0x004fe400078e006f */
[----:B----4-:R-:W-:-:S04]  /*cb00*/  IMAD.MOV.U32 R11, RZ, RZ, R110 ;  /* 0x000000ffff0b7224 */ /* 0x010fc800078e006e */
[----:B------:R-:W-:-:S04]  /*cb10*/  IMAD.WIDE R10, R122, 0x2, R10 ;  /* 0x000000027a0a7825 */ /* 0x000fc800078e020a */
[----:B------:R-:W-:Y:S01]  /*cb20*/  IMAD.WIDE R8, R122, 0x2, R8 ;  /* 0x000000027a087825 */ /* 0x000fe200078e0208 */
[----:B------:R-:W-:Y:S04]  /*cb30*/  STL [R1+0x11c], R10 ;  /* 0x00011c0a01007387 */ /* 0x000fe80000100800 */
[----:B------:R-:W-:Y:S04]  /*cb40*/  STL [R1+0x68], R11 ;  /* 0x0000680b01007387 */ /* 0x000fe80000100800 */
[----:B------:R0:W-:Y:S04]  /*cb50*/  STL [R1+0x1b8], R6 ;  /* 0x0001b80601007387 */ /* 0x0001e80000100800 */
[----:B------:R1:W-:Y:S04]  /*cb60*/  STL [R1+0x120], R7 ;  /* 0x0001200701007387 */ /* 0x0003e80000100800 */
[----:B------:R2:W-:Y:S01]  /*cb70*/  STL [R1+0x1bc], R8 ;  /* 0x0001bc0801007387 */ /* 0x0005e20000100800 */
[----:B0-----:R-:W-:-:S03]  /*cb80*/  IMAD.MOV.U32 R6, RZ, RZ, R117 ;  /* 0x000000ffff067224 */ /* 0x001fc600078e0075 */
[----:B------:R0:W-:Y:S01]  /*cb90*/  STL [R1+0x124], R9 ;  /* 0x0001240901007387 */ /* 0x0001e20000100800 */
[----:B-1----:R-:W-:-:S03]  /*cba0*/  IMAD.MOV.U32 R7, RZ, RZ, R116 ;  /* 0x000000ffff077224 */ /* 0x002fc600078e0074 */
[----:B------:R-:W1:Y:S01]  /*cbb0*/  S2R R125, SR_TID.X ;  /* 0x00000000007d7919 */ /* 0x000e620000002100 */
[----:B------:R-:W-:-:S04]  /*cbc0*/  IMAD.WIDE R6, R122, 0x2, R6 ;  /* 0x000000027a067825 */ /* 0x000fc800078e0206 */
[----:B--2---:R-:W-:Y:S02]  /*cbd0*/  IMAD.MOV.U32 R8, RZ, RZ, R119 ;  /* 0x000000ffff087224 */ /* 0x004fe400078e0077 */
[----:B0-----:R-:W-:-:S04]  /*cbe0*/  IMAD.MOV.U32 R9, RZ, RZ, R118 ;  /* 0x000000ffff097224 */ /* 0x001fc800078e0076 */
[----:B------:R-:W-:Y:S01]  /*cbf0*/  IMAD.WIDE R8, R122, 0x2, R8 ;  /* 0x000000027a087825 */ /* 0x000fe200078e0208 */
[----:B-----5:R-:W-:-:S05]  /*cc00*/  IADD3 R12, R12, -0x1, RZ ;  /* 0xffffffff0c0c7810 */ /* 0x020fca0007ffe0ff */
[----:B------:R0:W-:Y:S04]  /*cc10*/  STL [R1], R12 ;  /* 0x0000000c01007387 */ /* 0x0001e80000100800 */
[----:B------:R0:W-:Y:S04]  /*cc20*/  STL [R1+0x1c0], R6 ;  /* 0x0001c00601007387 */ /* 0x0001e80000100800 */
[----:B------:R0:W-:Y:S04]  /*cc30*/  STL [R1+0x128], R7 ;  /* 0x0001280701007387 */ /* 0x0001e80000100800 */
[----:B------:R0:W-:Y:S04]  /*cc40*/  STL [R1+0x1c4], R8 ;  /* 0x0001c40801007387 */ /* 0x0001e80000100800 */
[----:B------:R0:W-:Y:S01]  /*cc50*/  STL [R1+0x12c], R9 ;  /* 0x00012c0901007387 */ /* 0x0001e20000100800 */
[----:B------:R-:W-:-:S02]  /*cc60*/  ISETP.NE.U32.AND P0, PT, R12, RZ, PT ;  /* 0x000000ff0c00720c */ /* 0x000fc40003f05070 */
[----:B-1----:R-:W-:Y:S01]  /*cc70*/  SHF.R.U32.HI R125, RZ, 0x7, R125 ;  /* 0x00000007ff7d7819 */ /* 0x002fe2000001167d */
[----:B---3--:R-:W-:-:S03]  /*cc80*/  IMAD.WIDE R4, R13, 0x2, R4 ;  /* 0x000000020d047825 */ /* 0x008fc600078e0204 */
[----:B------:R-:W-:-:S07]  /*cc90*/  SGXT.U32 R125, R125, 0x2 ;  /* 0x000000027d7d781a */ /* 0x000fce0000000000 */
[----:B0-----:R-:W-:Y:S01]  /*cca0*/  @!P0 CALL.REL.NOINC `(.L_x_2) ;  /* 0x0000001000008944 */ /* 0x001fe20003c00000 */
[----:B------:R-:W-:Y:S05]  /*ccb0*/  BRA `(.L_x_3) ;  /* 0xffff949000007947 */ /* 0x000fea000383ffff */
.L_x_2:
[----:B------:R-:W-:Y:S02]  /*ccc0*/  F2FP.PACK_AB R2, R83, R87 ;  /* 0x000000575302723e */ /* 0x000fe400000000ff */
[----:B------:R-:W-:Y:S02]  /*ccd0*/  F2FP.PACK_AB R4, R59, R55 ;  /* 0x000000373b04723e */ /* 0x000fe400000000ff */
[----:B------:R-:W-:Y:S02]  /*cce0*/  F2FP.PACK_AB R6, R67, R63 ;  /* 0x0000003f4306723e */ /* 0x000fe400000000ff */
[----:B------:R-:W-:Y:S02]  /*ccf0*/  F2FP.PACK_AB R8, R95, R99 ;  /* 0x000000635f08723e */ /* 0x000fe400000000ff */
[----:B------:R-:W-:Y:S02]  /*cd00*/  F2FP.PACK_AB R10, R81, R85 ;  /* 0x00000055510a723e */ /* 0x000fe400000000ff */
[----:B------:R-:W-:-:S02]  /*cd10*/  F2FP.PACK_AB R12, R57, R53 ;  /* 0x00000035390c723e */ /* 0x000fc400000000ff */
        /* <DEDUP_REMOVED lines=26> */
.L_x_1:
[----:B0-----:R-:W2:Y:S04]  /*cec0*/  LDL.LU R0, [R1+0x28c] ;  /* 0x00028c0001007983 */ /* 0x001ea80000300800 */
[----:B------:R-:W3:Y:S04]  /*ced0*/  LDL.LU R28, [R1+0x288] ;  /* 0x00028800011c7983 */ /* 0x000ee80000300800 */
[----:B------:R-:W4:Y:S04]  /*cee0*/  LDL.LU R27, [R1+0x2e8] ;  /* 0x0002e800011b7983 */ /* 0x000f280000300800 */
[----:B------:R-:W5:Y:S04]  /*cef0*/  LDL.LU R26, [R1+0x204] ;  /* 0x00020400011a7983 */ /* 0x000f680000300800 */
[----:B------:R-:W5:Y:S04]  /*cf00*/  LDL.LU R24, [R1+0x284] ;  /* 0x0002840001187983 */ /* 0x000f680000300800 */
[----:B------:R-:W0:Y:S04]  /*cf10*/  S2R R22, SR_TID.X ;  /* 0x0000000000167919 */ /* 0x000e280000002100 */
[----:B------:R-:W5:Y:S04]  /*cf20*/  LDL.LU R29, [R1+0x280] ;  /* 0x00028000011d7983 */ /* 0x000f680000300800 */
[----:B------:R-:W5:Y:S01]  /*cf30*/  LDL.LU R25, [R1+0x27c] ;  /* 0x00027c0001197983 */ /* 0x000f620000300800 */
[C---:B0-----:R-:W-:Y:S01]  /*cf40*/  IMAD.SHL.U32 R19, R22.reuse, 0x4, RZ ;  /* 0x0000000416137824 */ /* 0x041fe200078e00ff */
[----:B------:R-:W-:Y:S01]  /*cf50*/  SHF.R.S32.HI R20, RZ, 0x4, R22 ;  /* 0x00000004ff147819 */ /* 0x000fe20000011416 */
[----:B------:R-:W-:-:S02]  /*cf60*/  IMAD.SHL.U32 R18, R22, 0x10, RZ ;  /* 0x0000001016127824 */ /* 0x000fc400078e00ff */
[----:B------:R-:W-:-:S03]  /*cf70*/  IMAD.SHL.U32 R21, R22, 0x8, RZ ;  /* 0x0000000816157824 */ /* 0x000fc600078e00ff */
[----:B------:R-:W-:-:S04]  /*cf80*/  LOP3.LUT R18, R18, 0x30, RZ, 0xc0, !PT ;  /* 0x0000003012127812 */ /* 0x000fc800078ec0ff */
[----:B------:R-:W-:Y:S01]  /*cf90*/  LOP3.LUT R23, R18, 0x780, R21, 0xf8, !PT ;  /* 0x0000078012177812 */ /* 0x000fe200078ef815 */
[----:B------:R-:W-:Y:S01]  /*cfa0*/  BAR.SYNC.DEFER_BLOCKING 0x0 ;  /* 0x0000000000007b1d */ /* 0x000fe20000010000 */
[----:B--2---:R-:W-:-:S04]  /*cfb0*/  LOP3.LUT R0, R0, 0x3840, RZ, 0xc0, !PT ;  /* 0x0000384000007812 */ /* 0x004fc800078ec0ff */
[----:B------:R-:W-:Y:S02]  /*cfc0*/  LOP3.LUT R19, R0, 0x38, R19, 0xf8, !PT ;  /* 0x0000003800137812 */ /* 0x000fe400078ef813 */
[----:B------:R-:W-:Y:S01]  /*cfd0*/  SGXT R0, R20, 0x1 ;  /* 0x000000011400781a */ /* 0x000fe20000000200 */
[C---:B---3--:R-:W-:Y:S01]  /*cfe0*/  IMAD R38, R28.reuse, c[0x0][0x194], RZ ;  /* 0x000065001c267a24 */ /* 0x048fe200078e02ff */
[----:B------:R-:W-:Y:S02]  /*cff0*/  ISETP.GE.AND P0, PT, R28, c[0x0][0x178], PT ;  /* 0x00005e001c007a0c */ /* 0x000fe40003f06270 */
[----:B------:R-:W-:Y:S01]  /*d000*/  LOP3.LUT R19, R19, 0x4040, R0, 0x78, !PT ;  /* 0x0000404013137812 */ /* 0x000fe200078e7800 */
[----:B------:R-:W2:Y:S01]  /*d010*/  LDL.LU R28, [R1+0x278] ;  /* 0x00027800011c7983 */ /* 0x000ea20000300800 */
[----:B------:R-:W-:Y:S02]  /*d020*/  LOP3.LUT R0, R22, 0x100, RZ, 0xc0, !PT ;  /* 0x0000010016007812 */ /* 0x000fe400078ec0ff */
[----:B----4-:R-:W-:-:S02]  /*d030*/  ISETP.LT.AND P5, PT, R27, c[0x0][0x17c], !P0 ;  /* 0x00005f001b007a0c */ /* 0x010fc400047a1270 */
[----:B------:R-:W-:Y:S01]  /*d040*/  LEA.HI R19, R0, R19, RZ, 0x1f ;  /* 0x0000001300137211 */ /* 0x000fe200078ff8ff */
[----:B------:R-:W3:Y:S01]  /*d050*/  LDL.LU R27, [R1+0x274] ;  /* 0x00027400011b7983 */ /* 0x000ee20000300800 */
[----:B------:R-:W-:Y:S02]  /*d060*/  SHF.R.U32.HI R21, RZ, 0x2, R0 ;  /* 0x00000002ff157819 */ /* 0x000fe40000011600 */
[----:B------:R-:W-:Y:S01]  /*d070*/  LOP3.LUT R0, R19, 0x8, RZ, 0x3c, !PT ;  /* 0x0000000813007812 */ /* 0x000fe200078e3cff */
[----:B------:R-:W-:Y:S01]  /*d080*/  STS.64 [R19], R92 ;  /* 0x0000005c13007388 */ /* 0x000fe20000000a00 */
[----:B-----5:R-:W-:Y:S02]  /*d090*/  ISETP.LT.AND P2, PT, R24, c[0x0][0x17c], !P0 ;  /* 0x00005f0018007a0c */ /* 0x020fe40004741270 */
[----:B------:R-:W-:Y:S01]  /*d0a0*/  SHF.R.S32.HI R20, RZ, 0x2, R22 ;  /* 0x00000002ff147819 */ /* 0x000fe20000011416 */
[----:B------:R-:W-:Y:S01]  /*d0b0*/  STS.64 [R19+0x400], R16 ;  /* 0x0004001013007388 */ /* 0x000fe20000000a00 */
[----:B------:R-:W-:-:S02]  /*d0c0*/  ISETP.LT.AND P3, PT, R26, c[0x0][0x17c], !P0 ;  /* 0x00005f001a007a0c */ /* 0x000fc40004761270 */
[----:B------:R-:W-:Y:S01]  /*d0d0*/  SHF.R.S32.HI R22, RZ, 0x3, R22 ;  /* 0x00000003ff167819 */ /* 0x000fe20000011416 */
[----:B------:R-:W-:Y:S04]  /*d0e0*/  STS.64 [R19+0x100], R60 ;  /* 0x0001003c13007388 */ /* 0x000fe80000000a00 */
[----:B------:R-:W-:Y:S04]  /*d0f0*/  STS.64 [R19+0x500], R14 ;  /* 0x0005000e13007388 */ /* 0x000fe80000000a00 */
[----:B------:R-:W-:Y:S04]  /*d100*/  STS.64 [R19+0x200], R52 ;  /* 0x0002003413007388 */ /* 0x000fe80000000a00 */
[----:B------:R-:W-:Y:S04]  /*d110*/  STS.64 [R19+0x600], R12 ;  /* 0x0006000c13007388 */ /* 0x000fe80000000a00 */
[----:B------:R-:W-:Y:S04]  /*d120*/  STS.64 [R19+0x300], R80 ;  /* 0x0003005013007388 */ /* 0x000fe80000000a00 */
[----:B------:R0:W-:Y:S02]  /*d130*/  STS.64 [R19+0x700], R10 ;  /* 0x0007000a13007388 */ /* 0x0001e40000000a00 */
[----:B0-----:R-:W-:-:S02]  /*d140*/  IMAD R19, R24, c[0x0][0x198], RZ ;  /* 0x0000660018137a24 */ /* 0x001fc400078e02ff */
[----:B------:R-:W4:Y:S01]  /*d150*/  LDL.LU R24, [R1+0x270] ;  /* 0x0002700001187983 */ /* 0x000f220000300800 */
[----:B------:R-:W-:-:S03]  /*d160*/  IMAD R11, R26, c[0x0][0x198], RZ ;  /* 0x000066001a0b7a24 */ /* 0x000fc600078e02ff */
[----:B------:R-:W5:Y:S04]  /*d170*/  LDL.LU R26, [R1+0x26c] ;  /* 0x00026c00011a7983 */ /* 0x000f680000300800 */
        /* <DEDUP_REMOVED lines=11> */
[----:B------:R-:W-:Y:S04]  /*d230*/  STS.64 [R0+0x8000], R94 ;  /* 0x0080005e00007388 */ /* 0x000fe80000000a00 */
[----:B------:R-:W-:Y:S04]  /*d240*/  STS.64 [R0+0x8400], R8 ;  /* 0x0084000800007388 */ /* 0x000fe80000000a00 */
[----:B------:R-:W-:Y:S04]  /*d250*/  STS.64 [R0+0x8100], R62 ;  /* 0x0081003e00007388 */ /* 0x000fe80000000a00 */
[----:B------:R-:W-:Y:S04]  /*d260*/  STS.64 [R0+0x8500], R6 ;  /* 0x0085000600007388 */ /* 0x000fe80000000a00 */
[----:B------:R-:W-:Y:S04]  /*d270*/  STS.64 [R0+0x8200], R54 ;  /* 0x0082003600007388 */ /* 0x000fe80000000a00 */
[----:B------:R-:W-:Y:S04]  /*d280*/  STS.64 [R0+0x8600], R4 ;  /* 0x0086000400007388 */ /* 0x000fe80000000a00 */
[----:B------:R-:W-:Y:S04]  /*d290*/  STS.64 [R0+0x8300], R82 ;  /* 0x0083005200007388 */ /* 0x000fe80000000a00 */
[----:B------:R0:W-:Y:S01]  /*d2a0*/  STS.64 [R0+0x8700], R2 ;  /* 0x0087000200007388 */ /* 0x0001e20000000a00 */
[----:B------:R-:W-:-:S02]  /*d2b0*/  SGXT R18, R20, 0x1 ;  /* 0x000000011412781a */ /* 0x000fc40000000200 */
[----:B------:R-:W-:Y:S02]  /*d2c0*/  SGXT R20, R22, 0x1 ;  /* 0x000000011614781a */ /* 0x000fe40000000200 */
[----:B------:R-:W-:Y:S02]  /*d2d0*/  LOP3.LUT R18, R21, 0x4040, R18, 0x78, !PT ;  /* 0x0000404015127812 */ /* 0x000fe400078e7812 */
[----:B------:R-:W-:-:S04]  /*d2e0*/  LOP3.LUT R23, R23, 0x8008, R20, 0xf8, !PT ;  /* 0x0000800817177812 */ /* 0x000fc800078ef814 */
[----:B------:R-:W-:Y:S01]  /*d2f0*/  LOP3.LUT R32, R23, R18, RZ, 0xfc, !PT ;  /* 0x0000001217207212 */ /* 0x000fe200078efcff */
[----:B------:R-:W-:Y:S03]  /*d300*/  BAR.SYNC.DEFER_BLOCKING 0x0 ;  /* 0x0000000000007b1d */ /* 0x000fe60000010000 */
[----:B------:R-:W-:Y:S02]  /*d310*/  LOP3.LUT R36, R32, 0x8, RZ, 0x3c, !PT ;  /* 0x0000000820247812 */ /* 0x000fe400078e3cff */
[C---:B0-----:R-:W-:Y:S01]  /*d320*/  LEA R0, P1, R38.reuse, c[0x0][0x170], 0x1 ;  /* 0x00005c0026007a11 */ /* 0x041fe200078208ff */
[----:B------:R-:W0:Y:S04]  /*d330*/  LDS.64 R2, [R32] ;  /* 0x0000000020027984 */ /* 0x000e280000000a00 */
[----:B------:R-:W1:Y:S04]  /*d340*/  LDS.64 R8, [R36] ;  /* 0x0000000024087984 */ /* 0x000e680000000a00 */
[----:B------:R-:W1:Y:S04]  /*d350*/  LDS.64 R6, [R32+0x800] ;  /* 0x0008000020067984 */ /* 0x000e680000000a00 */
[----:B------:R-:W1:Y:S01]  /*d360*/  LDS.64 R4, [R36+0x800] ;  /* 0x0008000024047984 */ /* 0x000e620000000a00 */
[----:B------:R-:W-:Y:S01]  /*d370*/  IMAD R21, R29, c[0x0][0x198], RZ ;  /* 0x000066001d157a24 */ /* 0x000fe200078e02ff */
[----:B------:R-:W-:-:S02]  /*d380*/  LEA.HI.X.SX32 R38, R38, c[0x0][0x174], 0x1, P1 ;  /* 0x00005d0026267a11 */ /* 0x000fc400008f0eff */
[----:B------:R-:W2:Y:S01]  /*d390*/  LDS.64 R16, [R32+0x1000] ;  /* 0x0010000020107984 */ /* 0x000ea20000000a00 */
[-C--:B------:R-:W-:Y:S02]  /*d3a0*/  LEA R12, P6, R11, R0.reuse, 0x1 ;  /* 0x000000000b0c7211 */ /* 0x080fe400078c08ff */
[----:B------:R-:W-:Y:S01]  /*d3b0*/  LEA R10, P1, R19, R0, 0x1 ;  /* 0x00000000130a7211 */ /* 0x000fe200078208ff */
[----:B------:R-:W2:Y:S01]  /*d3c0*/  LDS.64 R14, [R36+0x1000] ;  /* 0x00100000240e7984 */ /* 0x000ea20000000a00 */
[----:B------:R-:W-:Y:S02]  /*d3d0*/  LEA.HI.X.SX32 R13, R11, R38, 0x1, P6 ;  /* 0x000000260b0d7211 */ /* 0x000fe400030f0eff */
[----:B------:R-:W-:Y:S01]  /*d3e0*/  LEA R18, P6, R21, R0, 0x1 ;  /* 0x0000000015127211 */ /* 0x000fe200078c08ff */
[----:B------:R-:W-:Y:S01]  /*d3f0*/  LDS.64 R22, [R36+0x1800] ;  /* 0x0018000024167984 */ /* 0x000fe20000000a00 */
[-C--:B------:R-:W-:Y:S02]  /*d400*/  LEA.HI.X.SX32 R11, R19, R38.reuse, 0x1, P1 ;  /* 0x00000026130b7211 */ /* 0x080fe400008f0eff */
[----:B------:R-:W-:-:S02]  /*d410*/  LEA.HI.X.SX32 R19, R21, R38, 0x1, P6 ;  /* 0x0000002615137211 */ /* 0x000fc400030f0eff */
[----:B------:R-:W2:Y:S01]  /*d420*/  LDS.64 R20, [R32+0x1800] ;  /* 0x0018000020147984 */ /* 0x000ea20000000a00 */
[C---:B------:R-:W-:Y:S01]  /*d430*/  ISETP.LT.AND P1, PT, R25.reuse, c[0x0][0x17c], !P0 ;  /* 0x00005f0019007a0c */ /* 0x040fe20004721270 */
[----:B------:R-:W-:Y:S01]  /*d440*/  IMAD R25, R25, c[0x0][0x198], RZ ;  /* 0x0000660019197a24 */ /* 0x000fe200078e02ff */
[----:B------:R-:W-:Y:S01]  /*d450*/  ISETP.LT.AND P4, PT, R29, c[0x0][0x17c], !P0 ;  /* 0x00005f001d007a0c */ /* 0x000fe20004781270 */
[----:B0-----:R-:W-:Y:S04]  /*d460*/  @P3 STG.E.U16 [R12.64], R2 ;  /* 0x000000020c003986 */ /* 0x001fe8000c101506 */
[----:B-1----:R0:W-:Y:S04]  /*d470*/  @P2 STG.E.U16 [R10.64], R8 ;  /* 0x000000080a002986 */ /* 0x0021e8000c101506 */
[----:B------:R-:W1:Y:S01]  /*d480*/  LDS.64 R12, [R32+0x2000] ;  /* 0x00200000200c7984 */ /* 0x000e620000000a00 */
[----:B0-----:R-:W-:-:S04]  /*d490*/  LEA R10, P2, R25, R0, 0x1 ;  /* 0x00000000190a7211 */ /* 0x001fc800078408ff */
[----:B------:R-:W-:Y:S01]  /*d4a0*/  LEA.HI.X.SX32 R11, R25, R38, 0x1, P2 ;  /* 0x00000026190b7211 */ /* 0x000fe200010f0eff */
[----:B------:R-:W-:Y:S04]  /*d4b0*/  @P4 STG.E.U16 [R18.64], R6 ;  /* 0x0000000612004986 */ /* 0x000fe8000c101506 */
[----:B------:R0:W-:Y:S04]  /*d4c0*/  @P1 STG.E.U16 [R10.64], R4 ;  /* 0x000000040a001986 */ /* 0x0001e8000c101506 */
[----:B------:R-:W0:Y:S01]  /*d4d0*/  LDS.64 R18, [R36+0x2000] ;  /* 0x0020000024127984 */ /* 0x000e220000000a00 */
[C---:B--2---:R-:W-:Y:S01]  /*d4e0*/  IMAD R25, R28.reuse, c[0x0][0x198], RZ ;  /* 0x000066001c197a24 */ /* 0x044fe200078e02ff */
[----:B------:R-:W-:-:S02]  /*d4f0*/  ISETP.LT.AND P3, PT, R28, c[0x0][0x17c], !P0 ;  /* 0x00005f001c007a0c */ /* 0x000fc40004761270 */
[C---:B---3--:R-:W-:Y:S01]  /*d500*/  ISETP.LT.AND P2, PT, R27.reuse, c[0x0][0x17c], !P0 ;  /* 0x00005f001b007a0c */ /* 0x048fe20004741270 */
[----:B------:R-:W-:Y:S01]  /*d510*/  IMAD R27, R27, c[0x0][0x198], RZ ;  /* 0x000066001b1b7a24 */ /* 0x000fe200078e02ff */
[----:B0-----:R-:W-:-:S04]  /*d520*/  LEA R10, P4, R25, R0, 0x1 ;  /* 0x00000000190a7211 */ /* 0x001fc800078808ff */
[----:B------:R-:W-:-:S05]  /*d530*/  LEA.HI.X.SX32 R11, R25, R38, 0x1, P4 ;  /* 0x00000026190b7211 */ /* 0x000fca00020f0eff */
[----:B------:R0:W-:Y:S01]  /*d540*/  @P3 STG.E.U16 [R10.64], R16 ;  /* 0x000000100a003986 */ /* 0x0001e2000c101506 */
[C---:B----4-:R-:W-:Y:S01]  /*d550*/  ISETP.LT.AND P1, PT, R24.reuse, c[0x0][0x17c], !P0 ;  /* 0x00005f0018007a0c */ /* 0x050fe20004721270 */
[----:B------:R-:W-:Y:S01]  /*d560*/  IMAD R29, R24, c[0x0][0x198], RZ ;  /* 0x00006600181d7a24 */ /* 0x000fe200078e02ff */
[C---:B------:R-:W-:Y:S02]  /*d570*/  LEA R24, P6, R27.reuse, R0, 0x1 ;  /* 0x000000001b187211 */ /* 0x040fe400078c08ff */
[C---:B-----5:R-:W-:Y:S01]  /*d580*/  ISETP.LT.AND P4, PT, R26.reuse, c[0x0][0x17c], !P0 ;  /* 0x00005f001a007a0c */ /* 0x060fe20004781270 */
[----:B------:R-:W-:Y:S01]  /*d590*/  IMAD R31, R26, c[0x0][0x198], RZ ;  /* 0x000066001a1f7a24 */ /* 0x000fe200078e02ff */
[----:B------:R-:W-:Y:S02]  /*d5a0*/  LEA.HI.X.SX32 R25, R27, R38, 0x1, P6 ;  /* 0x000000261b197211 */ /* 0x000fe400030f0eff */
[----:B------:R-:W2:Y:S01]  /*d5b0*/  LDS.64 R26, [R32+0x2800] ;  /* 0x00280000201a7984 */ /* 0x000ea20000000a00 */
[-C--:B0-----:R-:W-:Y:S01]  /*d5c0*/  LEA R10, P3, R29, R0.reuse, 0x1 ;  /* 0x000000001d0a7211 */ /* 0x081fe200078608ff */
[----:B------:R-:W-:Y:S01]  /*d5d0*/  IMAD R33, R30, c[0x0][0x198], RZ ;  /* 0x000066001e217a24 */ /* 0x000fe200078e02ff */
[----:B------:R-:W-:Y:S01]  /*d5e0*/  LEA R28, P6, R31, R0, 0x1 ;  /* 0x000000001f1c7211 */ /* 0x000fe200078c08ff */
[----:B------:R-:W-:Y:S01]  /*d5f0*/  @P2 STG.E.U16 [R24.64], R14 ;  /* 0x0000000e18002986 */ /* 0x000fe2000c101506 */
[----:B------:R-:W-:-:S02]  /*d600*/  LEA.HI.X.SX32 R11, R29, R38, 0x1, P3 ;  /* 0x000000261d0b7211 */ /* 0x000fc400018f0eff */
[----:B------:R-:W-:Y:S01]  /*d610*/  ISETP.LT.AND P2, PT, R30, c[0x0][0x17c], !P0 ;  /* 0x00005f001e007a0c */ /* 0x000fe20004741270 */
[----:B------:R-:W0:Y:S01]  /*d620*/  LDS.64 R24, [R36+0x2800] ;  /* 0x0028000024187984 */ /* 0x000e220000000a00 */
[----:B------:R-:W-:-:S03]  /*d630*/  LEA.HI.X.SX32 R29, R31, R38, 0x1, P6 ;  /* 0x000000261f1d7211 */ /* 0x000fc600030f0eff */
[----:B------:R-:W3:Y:S04]  /*d640*/  LDS.64 R30, [R32+0x3000] ;  /* 0x00300000201e7984 */ /* 0x000ee80000000a00 */
[----:B------:R4:W-:Y:S01]  /*d650*/  @P1 STG.E.U16 [R10.64], R20 ;  /* 0x000000140a001986 */ /* 0x0009e2000c101506 */
[----:B------:R-:W-:-:S03]  /*d660*/  IMAD R37, R34, c[0x0][0x198], RZ ;  /* 0x0000660022257a24 */ /* 0x000fc600078e02ff */
[----:B------:R-:W-:Y:S04]  /*d670*/  @P4 STG.E.U16 [R28.64], R22 ;  /* 0x000000161c004986 */ /* 0x000fe8000c101506 */
[----:B------:R-:W5:Y:S01]  /*d680*/  LDS.64 R28, [R36+0x3000] ;  /* 0x00300000241c7984 */ /* 0x000f620000000a00 */
[----:B----4-:R-:W-:-:S04]  /*d690*/  LEA R10, P1, R33, R0, 0x1 ;  /* 0x00000000210a7211 */ /* 0x010fc800078208ff */
[----:B------:R-:W-:Y:S02]  /*d6a0*/  LEA.HI.X.SX32 R11, R33, R38, 0x1, P1 ;  /* 0x00000026210b7211 */ /* 0x000fe400008f0eff */
[C---:B------:R-:W-:Y:S01]  /*d6b0*/  ISETP.LT.AND P3, PT, R35.reuse, c[0x0][0x17c], !P0 ;  /* 0x00005f0023007a0c */ /* 0x040fe20004761270 */
[----:B------:R-:W-:Y:S01]  /*d6c0*/  IMAD R35, R35, c[0x0][0x198], RZ ;  /* 0x0000660023237a24 */ /* 0x000fe200078e02ff */
[----:B------:R-:W4:Y:S04]  /*d6d0*/  LDS.64 R32, [R32+0x3800] ;  /* 0x0038000020207984 */ /* 0x000f280000000a00 */
[----:B-1----:R1:W-:Y:S01]  /*d6e0*/  @P2 STG.E.U16 [R10.64], R12 ;  /* 0x0000000c0a002986 */ /* 0x0023e2000c101506 */
[----:B------:R-:W-:Y:S02]  /*d6f0*/  ISETP.LT.AND P1, PT, R34, c[0x0][0x17c], !P0 ;  /* 0x00005f0022007a0c */ /* 0x000fe40004721270 */
[----:B------:R-:W-:-:S02]  /*d700*/  LEA R34, P4, R35, R0, 0x1 ;  /* 0x0000000023227211 */ /* 0x000fc400078808ff */
[----:B-1----:R-:W-:-:S04]  /*d710*/  LEA R10, P6, R37, R0, 0x1 ;  /* 0x00000000250a7211 */ /* 0x002fc800078c08ff */
[-C--:B------:R-:W-:Y:S02]  /*d720*/  LEA.HI.X.SX32 R11, R37, R38.reuse, 0x1, P6 ;  /* 0x00000026250b7211 */ /* 0x080fe400030f0eff */
[----:B------:R-:W1:Y:S01]  /*d730*/  LDS.64 R36, [R36+0x3800] ;  /* 0x0038000024247984 */ /* 0x000e620000000a00 */
[----:B------:R-:W-:Y:S02]  /*d740*/  LEA.HI.X.SX32 R35, R35, R38, 0x1, P4 ;  /* 0x0000002623237211 */ /* 0x000fe400020f0eff */
[C---:B------:R-:W-:Y:S01]  /*d750*/  ISETP.LT.AND P2, PT, R39.reuse, c[0x0][0x17c], !P0 ;  /* 0x00005f0027007a0c */ /* 0x040fe20004741270 */
[----:B------:R-:W-:Y:S01]  /*d760*/  IMAD R39, R39, c[0x0][0x198], RZ ;  /* 0x0000660027277a24 */ /* 0x000fe200078e02ff */
[C---:B------:R-:W-:Y:S01]  /*d770*/  ISETP.LT.AND P4, PT, R41.reuse, c[0x0][0x17c], !P0 ;  /* 0x00005f0029007a0c */ /* 0x040fe20004781270 */
[----:B------:R0:W-:Y:S01]  /*d780*/  @P3 STG.E.U16 [R34.64], R18 ;  /* 0x0000001222003986 */ /* 0x0001e2000c101506 */
[----:B------:R-:W-:-:S03]  /*d790*/  IMAD R41, R41, c[0x0][0x198], RZ ;  /* 0x0000660029297a24 */ /* 0x000fc600078e02ff */
[----:B--2---:R2:W-:Y:S01]  /*d7a0*/  @P1 STG.E.U16 [R10.64], R26 ;  /* 0x0000001a0a001986 */ /* 0x0045e2000c101506 */
[C---:B------:R-:W-:Y:S02]  /*d7b0*/  ISETP.LT.AND P1, PT, R42.reuse, c[0x0][0x17c], !P0 ;  /* 0x00005f002a007a0c */ /* 0x040fe40004721270 */
[-C--:B0-----:R-:W-:Y:S02]  /*d7c0*/  LEA R34, P3, R39, R0.reuse, 0x1 ;  /* 0x0000000027227211 */ /* 0x081fe400078608ff */
[----:B--2---:R-:W-:Y:S02]  /*d7d0*/  LEA R10, P6, R41, R0, 0x1 ;  /* 0x00000000290a7211 */ /* 0x004fe400078c08ff */
[-C--:B------:R-:W-:Y:S01]  /*d7e0*/  LEA.HI.X.SX32 R35, R39, R38.reuse, 0x1, P3 ;  /* 0x0000002627237211 */ /* 0x080fe200018f0eff */
[----:B------:R-:W-:Y:S02]  /*d7f0*/  IMAD R39, R42, c[0x0][0x198], RZ ;  /* 0x000066002a277a24 */ /* 0x000fe400078e02ff */
[----:B------:R-:W2:Y:S01]  /*d800*/  LDL.LU R42, [R1+0x240] ;  /* 0x00024000012a7983 */ /* 0x000ea20000300800 */
[----:B------:R-:W-:Y:S01]  /*d810*/  LEA.HI.X.SX32 R11, R41, R38, 0x1, P6 ;  /* 0x00000026290b7211 */ /* 0x000fe200030f0eff */
[C---:B------:R-:W-:Y:S01]  /*d820*/  IMAD R41, R40.reuse, c[0x0][0x198], RZ ;  /* 0x0000660028297a24 */ /* 0x040fe200078e02ff */
[----:B------:R-:W-:Y:S01]  /*d830*/  ISETP.LT.AND P3, PT, R40, c[0x0][0x17c], !P0 ;  /* 0x00005f0028007a0c */ /* 0x000fe20004761270 */
[----:B------:R0:W-:Y:S04]  /*d840*/  @P2 STG.E.U16 [R34.64], R24 ;  /* 0x0000001822002986 */ /* 0x0001e8000c101506 */
[----:B------:R-:W2:Y:S04]  /*d850*/  LDL.LU R40, [R1+0x23c] ;  /* 0x00023c0001287983 */ /* 0x000ea80000300800 */
[----:B---3--:R3:W-:Y:S01]  /*d860*/  @P4 STG.E.U16 [R10.64], R30 ;  /* 0x0000001e0a004986 */ /* 0x0087e2000c101506 */
[----:B0-----:R-:W-:-:S02]  /*d870*/  LEA R34, P2, R39, R0, 0x1 ;  /* 0x0000000027227211 */ /* 0x001fc400078408ff */
[----:B------:R-:W-:Y:S02]  /*d880*/  ISETP.LT.AND P4, PT, R46, c[0x0][0x17c], !P0 ;  /* 0x00005f002e007a0c */ /* 0x000fe40004781270 */
[----:B------:R-:W-:Y:S01]  /*d890*/  LEA.HI.X.SX32 R35, R39, R38, 0x1, P2 ;  /* 0x0000002627237211 */ /* 0x000fe200010f0eff */
[C---:B------:R-:W-:Y:S01]  /*d8a0*/  IMAD R39, R45.reuse, c[0x0][0x198], RZ ;  /* 0x000066002d277a24 */ /* 0x040fe200078e02ff */
[----:B------:R-:W2:Y:S01]  /*d8b0*/  LDL.LU R46, [R1+0x238] ;  /* 0x00023800012e7983 */ /* 0x000ea20000300800 */
[----:B------:R-:W-:Y:S02]  /*d8c0*/  ISETP.LT.AND P2, PT, R45, c[0x0][0x17c], !P0 ;  /* 0x00005f002d007a0c */ /* 0x000fe40004741270 */
[C---:B---3--:R-:W-:Y:S01]  /*d8d0*/  LEA R10, P6, R41.reuse, R0, 0x1 ;  /* 0x00000000290a7211 */ /* 0x048fe200078c08ff */
[----:B-----5:R0:W-:Y:S03]  /*d8e0*/  @P1 STG.E.U16 [R34.64], R28 ;  /* 0x0000001c22001986 */ /* 0x0201e6000c101506 */
[----:B------:R-:W-:Y:S01]  /*d8f0*/  LEA.HI.X.SX32 R11, R41, R38, 0x1, P6 ;  /* 0x00000026290b7211 */ /* 0x000fe200030f0eff */
[----:B------:R-:W3:Y:S01]  /*d900*/  LDL.LU R45, [R1+0x234] ;  /* 0x00023400012d7983 */ /* 0x000ee20000300800 */
[C---:B------:R-:W-:Y:S01]  /*d910*/  IMAD R41, R44.reuse, c[0x0][0x198], RZ ;  /* 0x000066002c297a24 */ /* 0x040fe200078e02ff */
[----:B------:R-:W-:-:S02]  /*d920*/  ISETP.LT.AND P1, PT, R44, c[0x0][0x17c], !P0 ;  /* 0x00005f002c007a0c */ /* 0x000fc40004721270 */
[----:B------:R-:W5:Y:S01]  /*d930*/  LDL.LU R44, [R1+0x230] ;  /* 0x00023000012c7983 */ /* 0x000f620000300800 */
[----:B0-----:R-:W-:-:S03]  /*d940*/  LEA R34, P6, R39, R0, 0x1 ;  /* 0x0000000027227211 */ /* 0x001fc600078c08ff */
[----:B----4-:R0:W-:Y:S01]  /*d950*/  @P3 STG.E.U16 [R10.64], R32 ;  /* 0x000000200a003986 */ /* 0x0101e2000c101506 */
[----:B------:R-:W-:Y:S01]  /*d960*/  LEA.HI.X.SX32 R35, R39, R38, 0x1, P6 ;  /* 0x0000002627237211 */ /* 0x000fe200030f0eff */
[C---:B------:R-:W-:Y:S01]  /*d970*/  IMAD R39, R43.reuse, c[0x0][0x198], RZ ;  /* 0x000066002b277a24 */ /* 0x040fe200078e02ff */
[----:B------:R-:W-:Y:S01]  /*d980*/  ISETP.LT.AND P6, PT, R43, c[0x0][0x17c], !P0 ;  /* 0x00005f002b007a0c */ /* 0x000fe200047c1270 */
[----:B------:R-:W4:Y:S04]  /*d990*/  LDL.LU R48, [R1+0x22c] ;  /* 0x00022c0001307983 */ /* 0x000f280000300800 */
[----:B-1----:R1:W-:Y:S01]  /*d9a0*/  @P2 STG.E.U16 [R34.64], R36 ;  /* 0x0000002422002986 */ /* 0x0023e2000c101506 */
[----:B0-----:R-:W-:-:S03]  /*d9b0*/  LEA R10, P3, R41, R0, 0x1 ;  /* 0x00000000290a7211 */ /* 0x001fc600078608ff */
[----:B------:R-:W4:Y:S01]  /*d9c0*/  LDL.LU R47, [R1+0x228] ;  /* 0x00022800012f7983 */ /* 0x000f220000300800 */
[----:B------:R-:W-:Y:S02]  /*d9d0*/  PRMT R2, R2, 0x7632, R2 ;  /* 0x0000763202027816 */ /* 0x000fe40000000002 */
[----:B------:R-:W-:Y:S02]  /*d9e0*/  LEA.HI.X.SX32 R11, R41, R38, 0x1, P3 ;  /* 0x00000026290b7211 */ /* 0x000fe400018f0eff */
[C---:B-1----:R-:W-:Y:S02]  /*d9f0*/  LEA R34, P2, R39.reuse, R0, 0x1 ;  /* 0x0000000027227211 */ /* 0x042fe400078408ff */
[----:B------:R-:W-:Y:S02]  /*da00*/  PRMT R8, R8, 0x7632, R8 ;  /* 0x0000763208087816 */ /* 0x000fe40000000008 */
[----:B------:R-:W-:Y:S01]  /*da10*/  LEA.HI.X.SX32 R35, R39, R38, 0x1, P2 ;  /* 0x0000002627237211 */ /* 0x000fe200010f0eff */
[----:B------:R-:W-:Y:S01]  /*da20*/  @P1 STG.E.U16 [R10.64], R2 ;  /* 0x000000020a001986 */ /* 0x000fe2000c101506 */
[----:B------:R-:W-:-:S03]  /*da30*/  PRMT R20, R6, 0x7632, R20 ;  /* 0x0000763206147816 */ /* 0x000fc60000000014 */
[----:B------:R0:W-:Y:S04]  /*da40*/  @P6 STG.E.U16 [R34.64], R8 ;  /* 0x0000000822006986 */ /* 0x0001e8000c101506 */
[----:B0-----:R-:W4:Y:S04]  /*da50*/  LDL.LU R8, [R1+0x224] ;  /* 0x0002240001087983 */ /* 0x001f280000300800 */
[----:B------:R-:W4:Y:S01]  /*da60*/  LDL.LU R6, [R1+0x220] ;  /* 0x0002200001067983 */ /* 0x000f220000300800 */
[----:B------:R-:W-:Y:S02]  /*da70*/  PRMT R4, R4, 0x7632, R4 ;  /* 0x0000763204047816 */ /* 0x000fe40000000004 */
[----:B------:R-:W-:-:S02]  /*da80*/  PRMT R16, R16, 0x7632, R16 ;  /* 0x0000763210107816 */ /* 0x000fc40000000010 */
[----:B------:R-:W-:Y:S01]  /*da90*/  PRMT R22, R14, 0x7632, R22 ;  /* 0x000076320e167816 */ /* 0x000fe20000000016 */
[C---:B--2---:R-:W-:Y:S01]  /*daa0*/  IMAD R41, R42.reuse, c[0x0][0x198], RZ ;  /* 0x000066002a297a24 */ /* 0x044fe200078e02ff */
[----:B------:R-:W-:Y:S02]  /*dab0*/  ISETP.LT.AND P3, PT, R42, c[0x0][0x17c], !P0 ;  /* 0x00005f002a007a0c */ /* 0x000fe40004761270 */
[C---:B------:R-:W-:Y:S01]  /*dac0*/  ISETP.LT.AND P2, PT, R40.reuse, c[0x0][0x17c], !P0 ;  /* 0x00005f0028007a0c */ /* 0x040fe20004741270 */
[----:B------:R-:W-:Y:S01]  /*dad0*/  IMAD R39, R40, c[0x0][0x198], RZ ;  /* 0x0000660028277a24 */ /* 0x000fe200078e02ff */
[----:B------:R-:W-:-:S04]  /*dae0*/  LEA R40, P1, R41, R0, 0x1 ;  /* 0x0000000029287211 */ /* 0x000fc800078208ff */
[----:B------:R-:W-:Y:S02]  /*daf0*/  LEA R42, P6, R39, R0, 0x1 ;  /* 0x00000000272a7211 */ /* 0x000fe400078c08ff */
[-C--:B------:R-:W-:Y:S02]  /*db00*/  LEA.HI.X.SX32 R41, R41, R38.reuse, 0x1, P1 ;  /* 0x0000002629297211 */ /* 0x080fe400008f0eff */
[----:B------:R-:W-:Y:S01]  /*db10*/  LEA.HI.X.SX32 R43, R39, R38, 0x1, P6 ;  /* 0x00000026272b7211 */ /* 0x000fe200030f0eff */
[C---:B------:R-:W-:Y:S01]  /*db20*/  IMAD R11, R46.reuse, c[0x0][0x198], RZ ;  /* 0x000066002e0b7a24 */ /* 0x040fe200078e02ff */
[----:B------:R-:W-:Y:S01]  /*db30*/  ISETP.LT.AND P1, PT, R46, c[0x0][0x17c], !P0 ;  /* 0x00005f002e007a0c */ /* 0x000fe20004721270 */
[----:B------:R-:W-:Y:S03]  /*db40*/  @P3 STG.E.U16 [R40.64], R20 ;  /* 0x0000001428003986 */ /* 0x000fe6000c101506 */
[----:B------:R-:W-:Y:S01]  /*db50*/  LEA R10, P6, R11, R0, 0x1 ;  /* 0x000000000b0a7211 */ /* 0x000fe200078c08ff */
[----:B------:R-:W2:Y:S01]  /*db60*/  LDL.LU R46, [R1+0x21c] ;  /* 0x00021c00012e7983 */ /* 0x000ea20000300800 */
[C---:B---3--:R-:W-:Y:S01]  /*db70*/  IMAD R35, R45.reuse, c[0x0][0x198], RZ ;  /* 0x000066002d237a24 */ /* 0x048fe200078e02ff */
[----:B------:R-:W-:-:S02]  /*db80*/  ISETP.LT.AND P3, PT, R45, c[0x0][0x17c], !P0 ;  /* 0x00005f002d007a0c */ /* 0x000fc40004761270 */
[----:B------:R0:W-:Y:S01]  /*db90*/  @P2 STG.E.U16 [R42.64], R4 ;  /* 0x000000042a002986 */ /* 0x0001e2000c101506 */
[----:B------:R-:W-:Y:S01]  /*dba0*/  LEA.HI.X.SX32 R11, R11, R38, 0x1, P6 ;  /* 0x000000260b0b7211 */ /* 0x000fe200030f0eff */
[C---:B-----5:R-:W-:Y:S01]  /*dbb0*/  IMAD R39, R44.reuse, c[0x0][0x198], RZ ;  /* 0x000066002c277a24 */ /* 0x060fe200078e02ff */
[----:B------:R-:W-:Y:S01]  /*dbc0*/  ISETP.LT.AND P2, PT, R44, c[0x0][0x17c], !P0 ;  /* 0x00005f002c007a0c */ /* 0x000fe20004741270 */
[----:B------:R-:W3:Y:S01]  /*dbd0*/  LDL.LU R14, [R1+0x218] ;  /* 0x00021800010e7983 */ /* 0x000ee20000300800 */
[----:B------:R-:W-:-:S03]  /*dbe0*/  LEA R44, P6, R35, R0, 0x1 ;  /* 0x00000000232c7211 */ /* 0x000fc600078c08ff */
[----:B------:R1:W-:Y:S01]  /*dbf0*/  @P1 STG.E.U16 [R10.64], R16 ;  /* 0x000000100a001986 */ /* 0x0003e2000c101506 */
[----:B------:R-:W-:Y:S02]  /*dc00*/  LEA R34, P1, R39, R0, 0x1 ;  /* 0x0000000027227211 */ /* 0x000fe400078208ff */
[-C--:B------:R-:W-:Y:S01]  /*dc10*/  LEA.HI.X.SX32 R45, R35, R38.reuse, 0x1, P6 ;  /* 0x00000026232d7211 */ /* 0x080fe200030f0eff */
[----:B0-----:R-:W5:Y:S01]  /*dc20*/  LDL.LU R4, [R1+0x214] ;  /* 0x0002140001047983 */ /* 0x001f620000300800 */
[----:B----4-:R-:W-:Y:S01]  /*dc30*/  IMAD R41, R48, c[0x0][0x198], RZ ;  /* 0x0000660030297a24 */ /* 0x010fe200078e02ff */
[----:B------:R-:W-:Y:S02]  /*dc40*/  LEA.HI.X.SX32 R35, R39, R38, 0x1, P1 ;  /* 0x0000002627237211 */ /* 0x000fe400008f0eff */
[----:B------:R-:W-:Y:S01]  /*dc50*/  PRMT R20, R20, 0x7632, R20 ;  /* 0x0000763214147816 */ /* 0x000fe20000000014 */
[----:B------:R-:W-:Y:S01]  /*dc60*/  @P3 STG.E.U16 [R44.64], R22 ;  /* 0x000000162c003986 */ /* 0x000fe2000c101506 */
[----:B-1----:R-:W-:Y:S01]  /*dc70*/  IMAD R11, R47, c[0x0][0x198], RZ ;  /* 0x000066002f0b7a24 */ /* 0x002fe200078e02ff */
[----:B------:R-:W-:-:S04]  /*dc80*/  LEA R40, P1, R41, R0, 0x1 ;  /* 0x0000000029287211 */ /* 0x000fc800078208ff */
[----:B------:R-:W-:Y:S01]  /*dc90*/  LEA R10, P3, R11, R0, 0x1 ;  /* 0x000000000b0a7211 */ /* 0x000fe200078608ff */
[----:B------:R0:W-:Y:S01]  /*dca0*/  @P2 STG.E.U16 [R34.64], R20 ;  /* 0x0000001422002986 */ /* 0x0001e2000c101506 */
[-C--:B------:R-:W-:Y:S02]  /*dcb0*/  LEA.HI.X.SX32 R41, R41, R38.reuse, 0x1, P1 ;  /* 0x0000002629297211 */ /* 0x080fe400008f0eff */
[----:B------:R-:W-:Y:S02]  /*dcc0*/  LEA.HI.X.SX32 R11, R11, R38, 0x1, P3 ;  /* 0x000000260b0b7211 */ /* 0x000fe400018f0eff */
[C---:B------:R-:W-:Y:S01]  /*dcd0*/  ISETP.LT.AND P1, PT, R8.reuse, c[0x0][0x17c], !P0 ;  /* 0x00005f0008007a0c */ /* 0x040fe20004721270 */
[----:B------:R-:W-:Y:S02]  /*dce0*/  IMAD R39, R8, c[0x0][0x198], RZ ;  /* 0x0000660008277a24 */ /* 0x000fe400078e02ff */
[----:B------:R-:W4:Y:S01]  /*dcf0*/  LDL.LU R8, [R1+0x210] ;  /* 0x0002100001087983 */ /* 0x000f220000300800 */
[C---:B------:R-:W-:Y:S01]  /*dd00*/  ISETP.LT.AND P3, PT, R6.reuse, c[0x0][0x17c], !P0 ;  /* 0x00005f0006007a0c */ /* 0x040fe20004761270 */
[----:B0-----:R-:W-:-:S02]  /*dd10*/  IMAD R35, R6, c[0x0][0x198], RZ ;  /* 0x0000660006237a24 */ /* 0x001fc400078e02ff */
[----:B------:R-:W4:Y:S01]  /*dd20*/  LDL.LU R6, [R1+0x20c] ;  /* 0x00020c0001067983 */ /* 0x000f220000300800 */
[----:B------:R-:W-:Y:S02]  /*dd30*/  ISETP.LT.AND P6, PT, R48, c[0x0][0x17c], !P0 ;  /* 0x00005f0030007a0c */ /* 0x000fe400047c1270 */
[----:B------:R-:W-:Y:S02]  /*dd40*/  ISETP.LT.AND P2, PT, R47, c[0x0][0x17c], !P0 ;  /* 0x00005f002f007a0c */ /* 0x000fe40004741270 */
[----:B------:R-:W-:Y:S02]  /*dd50*/  PRMT R2, R22, 0x7632, R2 ;  /* 0x0000763216027816 */ /* 0x000fe40000000002 */
[----:B------:R-:W-:-:S07]  /*dd60*/  PRMT R12, R12, 0x7632, R12 ;  /* 0x000076320c0c7816 */ /* 0x000fce000000000c */
[----:B------:R0:W-:Y:S01]  /*dd70*/  @P6 STG.E.U16 [R40.64], R2 ;  /* 0x0000000228006986 */ /* 0x0001e2000c101506 */
[C---:B------:R-:W-:Y:S02]  /*dd80*/  LEA R42, P6, R39.reuse, R0, 0x1 ;  /* 0x00000000272a7211 */ /* 0x040fe400078c08ff */
[----:B------:R-:W-:Y:S01]  /*dd90*/  PRMT R18, R18, 0x7632, R18 ;  /* 0x0000763212127816 */ /* 0x000fe20000000012 */
[----:B------:R1:W-:Y:S01]  /*dda0*/  @P2 STG.E.U16 [R10.64], R12 ;  /* 0x0000000c0a002986 */ /* 0x0003e2000c101506 */
[----:B------:R-:W-:Y:S02]  /*ddb0*/  LEA.HI.X.SX32 R43, R39, R38, 0x1, P6 ;  /* 0x00000026272b7211 */ /* 0x000fe400030f0eff */
[C---:B------:R-:W-:Y:S02]  /*ddc0*/  LEA R34, P6, R35.reuse, R0, 0x1 ;  /* 0x0000000023227211 */ /* 0x040fe400078c08ff */
[----:B------:R-:W-:Y:S01]  /*ddd0*/  PRMT R26, R26, 0x7632, R26 ;  /* 0x000076321a1a7816 */ /* 0x000fe2000000001a */
[----:B0-----:R-:W4:Y:S01]  /*dde0*/  LDL.LU R2, [R1+0x208] ;  /* 0x0002080001027983 */ /* 0x001f220000300800 */
[----:B------:R-:W-:-:S03]  /*ddf0*/  LEA.HI.X.SX32 R35, R35, R38, 0x1, P6 ;  /* 0x0000002623237211 */ /* 0x000fc600030f0eff */
[----:B------:R0:W-:Y:S01]  /*de00*/  @P1 STG.E.U16 [R42.64], R18 ;  /* 0x000000122a001986 */ /* 0x0001e2000c101506 */
[----:B------:R-:W-:-:S03]  /*de10*/  PRMT R20, R24, 0x7632, R20 ;  /* 0x0000763218147816 */ /* 0x000fc60000000014 */
[----:B------:R0:W-:Y:S01]  /*de20*/  @P3 STG.E.U16 [R34.64], R26 ;  /* 0x0000001a22003986 */ /* 0x0001e2000c101506 */
[----:B------:R-:W-:-:S03]  /*de30*/  PRMT R30, R30, 0x7632, R30 ;  /* 0x000076321e1e7816 */ /* 0x000fc6000000001e */
[----:B-1----:R-:W4:Y:S01]  /*de40*/  LDL.LU R12, [R1+0x308] ;  /* 0x00030800010c7983 */ /* 0x002f220000300800 */
[C---:B--2---:R-:W-:Y:S01]  /*de50*/  IMAD R39, R46.reuse, c[0x0][0x198], RZ ;  /* 0x000066002e277a24 */ /* 0x044fe200078e02ff */
[----:B------:R-:W-:-:S04]  /*de60*/  ISETP.LT.AND P2, PT, R46, c[0x0][0x17c], !P0 ;  /* 0x00005f002e007a0c */ /* 0x000fc80004741270 */
[C---:B------:R-:W-:Y:S01]  /*de70*/  LEA R40, P6, R39.reuse, R0, 0x1 ;  /* 0x0000000027287211 */ /* 0x040fe200078c08ff */
[C---:B---3--:R-:W-:Y:S01]  /*de80*/  IMAD R45, R14.reuse, c[0x0][0x198], RZ ;  /* 0x000066000e2d7a24 */ /* 0x048fe200078e02ff */
[----:B------:R-:W-:Y:S02]  /*de90*/  ISETP.LT.AND P1, PT, R14, c[0x0][0x17c], !P0 ;  /* 0x00005f000e007a0c */ /* 0x000fe40004721270 */
[----:B------:R-:W-:Y:S02]  /*dea0*/  LEA.HI.X.SX32 R41, R39, R38, 0x1, P6 ;  /* 0x0000002627297211 */ /* 0x000fe400030f0eff */
[C---:B------:R-:W-:Y:S01]  /*deb0*/  LEA R10, P3, R45.reuse, R0, 0x1 ;  /* 0x000000002d0a7211 */ /* 0x040fe200078608ff */
[C---:B-----5:R-:W-:Y:S01]  /*dec0*/  IMAD R39, R4.reuse, c[0x0][0x198], RZ ;  /* 0x0000660004277a24 */ /* 0x060fe200078e02ff */
[----:B------:R-:W-:Y:S01]  /*ded0*/  ISETP.LT.AND P6, PT, R4, c[0x0][0x17c], !P0 ;  /* 0x00005f0004007a0c */ /* 0x000fe200047c1270 */
[----:B------:R-:W-:Y:S01]  /*dee0*/  @P2 STG.E.U16 [R40.64], R20 ;  /* 0x0000001428002986 */ /* 0x000fe2000c101506 */
[----:B------:R-:W-:-:S02]  /*def0*/  LEA.HI.X.SX32 R11, R45, R38, 0x1, P3 ;  /* 0x000000262d0b7211 */ /* 0x000fc400018f0eff */
[C---:B0-----:R-:W-:Y:S01]  /*df00*/  LEA R42, P2, R39.reuse, R0, 0x1 ;  /* 0x00000000272a7211 */ /* 0x041fe200078408ff */
[----:B------:R-:W2:Y:S03]  /*df10*/  LDL.LU R4, [R1+0x304] ;  /* 0x0003040001047983 */ /* 0x000ea60000300800 */
[----:B------:R-:W-:Y:S01]  /*df20*/  LEA.HI.X.SX32 R43, R39, R38, 0x1, P2 ;  /* 0x00000026272b7211 */ /* 0x000fe200010f0eff */
[----:B------:R0:W-:Y:S04]  /*df30*/  @P1 STG.E.U16 [R10.64], R30 ;  /* 0x0000001e0a001986 */ /* 0x0001e8000c101506 */
[----:B------:R-:W3:Y:S01]  /*df40*/  LDL.LU R16, [R1+0x300] ;  /* 0x0003000001107983 */ /* 0x000ee20000300800 */
[C---:B----4-:R-:W-:Y:S01]  /*df50*/  ISETP.LT.AND P1, PT, R6.reuse, c[0x0][0x17c], !P0 ;  /* 0x00005f0006007a0c */ /* 0x050fe20004721270 */
[----:B------:R-:W-:-:S02]  /*df60*/  IMAD R39, R6, c[0x0][0x198], RZ ;  /* 0x0000660006277a24 */ /* 0x000fc400078e02ff */
[----:B------:R-:W4:Y:S04]  /*df70*/  LDL.LU R6, [R1+0x2f8] ;  /* 0x0002f80001067983 */ /* 0x000f280000300800 */
[----:B------:R-:W5:Y:S01]  /*df80*/  LDL.LU R14, [R1+0x2f4] ;  /* 0x0002f400010e7983 */ /* 0x000f620000300800 */
[----:B------:R-:W-:Y:S01]  /*df90*/  IMAD R35, R8, c[0x0][0x198], RZ ;  /* 0x0000660008237a24 */ /* 0x000fe200078e02ff */
[----:B------:R-:W-:Y:S02]  /*dfa0*/  PRMT R28, R28, 0x7632, R28 ;  /* 0x000076321c1c7816 */ /* 0x000fe4000000001c */
[----:B------:R-:W-:Y:S02]  /*dfb0*/  ISETP.LT.AND P3, PT, R8, c[0x0][0x17c], !P0 ;  /* 0x00005f0008007a0c */ /* 0x000fe40004761270 */
[-C--:B------:R-:W-:Y:S01]  /*dfc0*/  LEA R34, P2, R35, R0.reuse, 0x1 ;  /* 0x0000000023227211 */ /* 0x080fe200078408ff */
[----:B------:R1:W-:Y:S01]  /*dfd0*/  @P6 STG.E.U16 [R42.64], R28 ;  /* 0x0000001c2a006986 */ /* 0x0003e2000c101506 */
[----:B0-----:R-:W-:-:S02]  /*dfe0*/  LEA R10, P6, R39, R0, 0x1 ;  /* 0x00000000270a7211 */ /* 0x001fc400078c08ff */
[-C--:B------:R-:W-:Y:S01]  /*dff0*/  LEA.HI.X.SX32 R35, R35, R38.reuse, 0x1, P2 ;  /* 0x0000002623237211 */ /* 0x080fe200010f0eff */
[----:B------:R-:W5:Y:S01]  /*e000*/  LDL.LU R8, [R1+0x2f0] ;  /* 0x0002f00001087983 */ /* 0x000f620000300800 */
[----:B------:R-:W-:Y:S02]  /*e010*/  PRMT R32, R32, 0x7632, R32 ;  /* 0x0000763220207816 */ /* 0x000fe40000000020 */
[----:B------:R-:W-:Y:S02]  /*e020*/  LEA.HI.X.SX32 R11, R39, R38, 0x1, P6 ;  /* 0x00000026270b7211 */ /* 0x000fe400030f0eff */
[C---:B------:R-:W-:Y:S01]  /*e030*/  ISETP.LT.AND P2, PT, R2.reuse, c[0x0][0x17c], !P0 ;  /* 0x00005f0002007a0c */ /* 0x040fe20004741270 */
[----:B------:R-:W-:Y:S02]  /*e040*/  IMAD R41, R2, c[0x0][0x198], RZ ;  /* 0x0000660002297a24 */ /* 0x000fe400078e02ff */
[----:B------:R-:W-:Y:S01]  /*e050*/  IMAD.MOV.U32 R2, RZ, RZ, c[0x0][0x198] ;  /* 0x00006600ff027624 */ /* 0x000fe200078e00ff */
[----:B------:R0:W-:Y:S03]  /*e060*/  @P3 STG.E.U16 [R34.64], R32 ;  /* 0x0000002022003986 */ /* 0x0001e6000c101506 */
[----:B------:R-:W-:Y:S01]  /*e070*/  IMAD R39, R2, 0x4, R41 ;  /* 0x0000000402277824 */ /* 0x000fe200078e0229 */
[----:B------:R-:W-:-:S02]  /*e080*/  PRMT R36, R36, 0x7632, R36 ;  /* 0x0000763224247816 */ /* 0x000fc40000000024 */
[-C--:B------:R-:W-:Y:S02]  /*e090*/  LEA R40, P3, R41, R0.reuse, 0x1 ;  /* 0x0000000029287211 */ /* 0x080fe400078608ff */
[----:B-1----:R-:W-:Y:S01]  /*e0a0*/  LEA R42, P6, R39, R0, 0x1 ;  /* 0x00000000272a7211 */ /* 0x002fe200078c08ff */
[----:B------:R1:W-:Y:S01]  /*e0b0*/  @P1 STG.E.U16 [R10.64], R36 ;  /* 0x000000240a001986 */ /* 0x0003e2000c101506 */
[-C--:B------:R-:W-:Y:S02]  /*e0c0*/  LEA.HI.X.SX32 R41, R41, R38.reuse, 0x1, P3 ;  /* 0x0000002629297211 */ /* 0x080fe400018f0eff */
[----:B------:R-:W-:Y:S02]  /*e0d0*/  ISETP.LT.AND P3, PT, R12, c[0x0][0x17c], !P0 ;  /* 0x00005f000c007a0c */ /* 0x000fe40004761270 */
[----:B------:R-:W5:Y:S01]  /*e0e0*/  LDL.LU R12, [R1+0x2ec] ;  /* 0x0002ec00010c7983 */ /* 0x000f620000300800 */
[----:B------:R-:W-:-:S03]  /*e0f0*/  LEA.HI.X.SX32 R43, R39, R38, 0x1, P6 ;  /* 0x00000026272b7211 */ /* 0x000fc600030f0eff */
[----:B------:R1:W-:Y:S04]  /*e100*/  @P2 STG.E.U16 [R40.64], R3 ;  /* 0x0000000328002986 */ /* 0x0003e8000c101506 */
[----:B------:R1:W-:Y:S01]  /*e110*/  @P5 STG.E.U16 [R42.64], R9 ;  /* 0x000000092a005986 */ /* 0x0003e2000c101506 */
[----:B------:R-:W-:-:S05]  /*e120*/  IMAD R45, R2, 0x4, R39 ;  /* 0x00000004022d7824 */ /* 0x000fca00078e0227 */
[----:B0-----:R-:W-:-:S04]  /*e130*/  LEA R34, P6, R45, R0, 0x1 ;  /* 0x000000002d227211 */ /* 0x001fc800078c08ff */
[----:B------:R-:W-:-:S05]  /*e140*/  LEA.HI.X.SX32 R35, R45, R38, 0x1, P6 ;  /* 0x000000262d237211 */ /* 0x000fca00030f0eff */
[----:B------:R0:W-:Y:S01]  /*e150*/  @P4 STG.E.U16 [R34.64], R7 ;  /* 0x0000000722004986 */ /* 0x0001e2000c101506 */
[----:B--2---:R-:W-:-:S03]  /*e160*/  ISETP.LT.AND P1, PT, R4, c[0x0][0x17c], !P0 ;  /* 0x00005f0004007a0c */ /* 0x004fc60004721270 */
[----:B------:R-:W2:Y:S01]  /*e170*/  LDL.LU R4, [R1+0x2e4] ;  /* 0x0002e40001047983 */ /* 0x000ea20000300800 */
[----:B---3--:R-:W-:-:S03]  /*e180*/  ISETP.LT.AND P2, PT, R16, c[0x0][0x17c], !P0 ;  /* 0x00005f0010007a0c */ /* 0x008fc60004741270 */
[----:B------:R-:W3:Y:S01]  /*e190*/  LDL.LU R16, [R1+0x2e0] ;  /* 0x0002e00001107983 */ /* 0x000ee20000300800 */
[----:B----4-:R-:W-:-:S03]  /*e1a0*/  ISETP.LT.AND P5, PT, R6, c[0x0][0x17c], !P0 ;  /* 0x00005f0006007a0c */ /* 0x010fc600047a1270 */
[----:B------:R-:W4:Y:S01]  /*e1b0*/  LDL.LU R6, [R1+0x2dc] ;  /* 0x0002dc0001067983 */ /* 0x000f220000300800 */
[----:B-----5:R-:W-:-:S03]  /*e1c0*/  ISETP.LT.AND P4, PT, R14, c[0x0][0x17c], !P0 ;  /* 0x00005f000e007a0c */ /* 0x020fc60004781270 */
[----:B------:R-:W5:Y:S01]  /*e1d0*/  LDL.LU R14, [R1+0x2d8] ;  /* 0x0002d800010e7983 */ /* 0x000f620000300800 */
[----:B------:R-:W-:-:S04]  /*e1e0*/  IMAD R39, R2, 0x4, R45 ;  /* 0x0000000402277824 */ /* 0x000fc800078e022d */
[----:B------:R-:W-:Y:S01]  /*e1f0*/  IMAD R45, R2, 0x4, R39 ;  /* 0x00000004022d7824 */ /* 0x000fe200078e0227 */
[----:B-1----:R-:W-:-:S04]  /*e200*/  LEA R10, P6, R39, R0, 0x1 ;  /* 0x00000000270a7211 */ /* 0x002fc800078c08ff */
[----:B------:R-:W-:Y:S01]  /*e210*/  LEA.HI.X.SX32 R11, R39, R38, 0x1, P6 ;  /* 0x00000026270b7211 */ /* 0x000fe200030f0eff */
[----:B------:R-:W-:Y:S01]  /*e220*/  IMAD R39, R2, 0x4, R45 ;  /* 0x0000000402277824 */ /* 0x000fe200078e022d */
[----:B------:R-:W-:-:S04]  /*e230*/  LEA R40, P6, R45, R0, 0x1 ;  /* 0x000000002d287211 */ /* 0x000fc800078c08ff */
[----:B------:R-:W-:Y:S01]  /*e240*/  LEA.HI.X.SX32 R41, R45, R38, 0x1, P6 ;  /* 0x000000262d297211 */ /* 0x000fe200030f0eff */
[----:B------:R-:W-:Y:S01]  /*e250*/  IMAD R45, R2, 0x4, R39 ;  /* 0x00000004022d7824 */ /* 0x000fe200078e0227 */
[C---:B------:R-:W-:Y:S01]  /*e260*/  LEA R42, P6, R39.reuse, R0, 0x1 ;  /* 0x00000000272a7211 */ /* 0x040fe200078c08ff */
[----:B------:R1:W-:Y:S01]  /*e270*/  @P3 STG.E.U16 [R10.64], R5 ;  /* 0x000000050a003986 */ /* 0x0003e2000c101506 */
[----:B------:R-:W-:Y:S02]  /*e280*/  ISETP.LT.AND P3, PT, R8, c[0x0][0x17c], !P0 ;  /* 0x00005f0008007a0c */ /* 0x000fe40004761270 */
[----:B------:R-:W-:Y:S01]  /*e290*/  LEA.HI.X.SX32 R43, R39, R38, 0x1, P6 ;  /* 0x00000026272b7211 */ /* 0x000fe200030f0eff */
[----:B------:R-:W5:Y:S01]  /*e2a0*/  LDL.LU R8, [R1+0x2d4] ;  /* 0x0002d40001087983 */ /* 0x000f620000300800 */
[----:B0-----:R-:W-:Y:S01]  /*e2b0*/  LEA R34, P6, R45, R0, 0x1 ;  /* 0x000000002d227211 */ /* 0x001fe200078c08ff */
[----:B------:R-:W-:-:S03]  /*e2c0*/  IMAD R39, R2, 0x4, R45 ;  /* 0x0000000402277824 */ /* 0x000fc600078e022d */
[----:B------:R-:W-:Y:S01]  /*e2d0*/  LEA.HI.X.SX32 R35, R45, R38, 0x1, P6 ;  /* 0x000000262d237211 */ /* 0x000fe200030f0eff */
[----:B------:R0:W-:Y:S01]  /*e2e0*/  @P1 STG.E.U16 [R40.64], R17 ;  /* 0x0000001128001986 */ /* 0x0001e2000c101506 */
[----:B-1----:R-:W-:-:S03]  /*e2f0*/  LEA R10, P6, R39, R0, 0x1 ;  /* 0x00000000270a7211 */ /* 0x002fc600078c08ff */
[----:B------:R1:W-:Y:S01]  /*e300*/  @P2 STG.E.U16 [R42.64], R15 ;  /* 0x0000000f2a002986 */ /* 0x0003e2000c101506 */
[----:B------:R-:W-:-:S03]  /*e310*/  ISETP.LT.AND P1, PT, R12, c[0x0][0x17c], !P0 ;  /* 0x00005f000c007a0c */ /* 0x000fc60004721270 */
        /* <DEDUP_REMOVED lines=24> */
[----:B------:R-:W-:Y:S01]  /*e4a0*/  LEA R10, P6, R39, R0, 0x1 ;  /* 0x00000000270a7211 */ /* 0x000fe200078c08ff */
[----:B------:R1:W-:Y:S01]  /*e4b0*/  @P1 STG.E.U16 [R42.64], R19 ;  /* 0x000000132a001986 */ /* 0x0003e2000c101506 */
[----:B------:R-:W-:-:S03]  /*e4c0*/  ISETP.LT.AND P1, PT, R8, c[0x0][0x17c], !P0 ;  /* 0x00005f0008007a0c */ /* 0x000fc60004721270 */
[----:B------:R-:W5:Y:S01]  /*e4d0*/  LDL.LU R8, [R1+0x2bc] ;  /* 0x0002bc0001087983 */ /* 0x000f620000300800 */
[----:B------:R-:W-:Y:S01]  /*e4e0*/  LEA.HI.X.SX32 R11, R39, R38, 0x1, P6 ;  /* 0x00000026270b7211 */ /* 0x000fe200030f0eff */
[C---:B------:R-:W-:Y:S01]  /*e4f0*/  IMAD R39, R2.reuse, 0x4, R45 ;  /* 0x0000000402277824 */ /* 0x040fe200078e022d */
[C---:B0-----:R-:W-:Y:S01]  /*e500*/  LEA R40, P6, R45.reuse, R0, 0x1 ;  /* 0x000000002d287211 */ /* 0x041fe200078c08ff */
[----:B------:R0:W-:Y:S03]  /*e510*/  @P2 STG.E.U16 [R34.64], R27 ;  /* 0x0000001b22002986 */ /* 0x0001e6000c101506 */
[----:B------:R-:W-:Y:S02]  /*e520*/  LEA.HI.X.SX32 R41, R45, R38, 0x1, P6 ;  /* 0x000000262d297211 */ /* 0x000fe400030f0eff */
[----:B-1----:R-:W-:Y:S01]  /*e530*/  LEA R42, P6, R39, R0, 0x1 ;  /* 0x00000000272a7211 */ /* 0x002fe200078c08ff */
[----:B------:R-:W-:Y:S01]  /*e540*/  IMAD R45, R2, 0x4, R39 ;  /* 0x00000004022d7824 */ /* 0x000fe200078e0227 */
[----:B------:R1:W-:Y:S01]  /*e550*/  @P5 STG.E.U16 [R10.64], R25 ;  /* 0x000000190a005986 */ /* 0x0003e2000c101506 */
[----:B------:R-:W-:-:S02]  /*e560*/  ISETP.LT.AND P2, PT, R12, c[0x0][0x17c], !P0 ;  /* 0x00005f000c007a0c */ /* 0x000fc40004741270 */
[----:B------:R-:W-:Y:S01]  /*e570*/  LEA.HI.X.SX32 R43, R39, R38, 0x1, P6 ;  /* 0x00000026272b7211 */ /* 0x000fe200030f0eff */
[----:B------:R-:W5:Y:S01]  /*e580*/  LDL.LU R12, [R1+0x2b8] ;  /* 0x0002b800010c7983 */ /* 0x000f620000300800 */
[C---:B0-----:R-:W-:Y:S01]  /*e590*/  LEA R34, P6, R45.reuse, R0, 0x1 ;  /* 0x000000002d227211 */ /* 0x041fe200078c08ff */
[----:B------:R-:W-:Y:S02]  /*e5a0*/  IMAD R39, R2, 0x4, R45 ;  /* 0x0000000402277824 */ /* 0x000fe400078e022d */
[----:B------:R-:W-:Y:S01]  /*e5b0*/  @P4 STG.E.U16 [R40.64], R31 ;  /* 0x0000001f28004986 */ /* 0x000fe2000c101506 */
[----:B------:R-:W-:-:S03]  /*e5c0*/  LEA.HI.X.SX32 R35, R45, R38, 0x1, P6 ;  /* 0x000000262d237211 */ /* 0x000fc600030f0eff */
[----:B------:R-:W-:Y:S01]  /*e5d0*/  @P3 STG.E.U16 [R42.64], R29 ;  /* 0x0000001d2a003986 */ /* 0x000fe2000c101506 */
[----:B-1----:R-:W-:-:S04]  /*e5e0*/  LEA R10, P6, R39, R0, 0x1 ;  /* 0x00000000270a7211 */ /* 0x002fc800078c08ff */
[----:B------:R-:W-:Y:S01]  /*e5f0*/  LEA.HI.X.SX32 R11, R39, R38, 0x1, P6 ;  /* 0x00000026270b7211 */ /* 0x000fe200030f0eff */
[----:B------:R-:W-:Y:S04]  /*e600*/  @P1 STG.E.U16 [R34.64], R33 ;  /* 0x0000002122001986 */ /* 0x000fe8000c101506 */
[----:B------:R0:W-:Y:S01]  /*e610*/  @P2 STG.E.U16 [R10.64], R37 ;  /* 0x000000250a002986 */ /* 0x0001e2000c101506 */
[----:B--2---:R-:W-:-:S03]  /*e620*/  ISETP.LT.AND P5, PT, R4, c[0x0][0x17c], !P0 ;  /* 0x00005f0004007a0c */ /* 0x004fc600047a1270 */
[----:B------:R-:W2:Y:S01]  /*e630*/  LDL.LU R4, [R1+0x2b4] ;  /* 0x0002b40001047983 */ /* 0x000ea20000300800 */
[----:B---3--:R-:W-:Y:S02]  /*e640*/  ISETP.LT.AND P4, PT, R16, c[0x0][0x17c], !P0 ;  /* 0x00005f0010007a0c */ /* 0x008fe40004781270 */
[----:B----4-:R-:W-:Y:S02]  /*e650*/  ISETP.LT.AND P3, PT, R6, c[0x0][0x17c], !P0 ;  /* 0x00005f0006007a0c */ /* 0x010fe40004761270 */
[----:B------:R-:W3:Y:S04]  /*e660*/  LDL.LU R6, [R1+0x2b0] ;  /* 0x0002b00001067983 */ /* 0x000ee80000300800 */
[----:B------:R-:W4:Y:S04]  /*e670*/  LDL.LU R18, [R1+0x2ac] ;  /* 0x0002ac0001127983 */ /* 0x000f280000300800 */
[----:B0-----:R-:W4:Y:S01]  /*e680*/  LDL.LU R10, [R1+0x2a8] ;  /* 0x0002a800010a7983 */ /* 0x001f220000300800 */
[----:B-----5:R-:W-:-:S03]  /*e690*/  ISETP.LT.AND P1, PT, R14, c[0x0][0x17c], !P0 ;  /* 0x00005f000e007a0c */ /* 0x020fc60004721270 */
[----:B------:R-:W5:Y:S04]  /*e6a0*/  LDL.LU R16, [R1+0x2a4] ;  /* 0x0002a40001107983 */ /* 0x000f680000300800 */
[----:B------:R-:W5:Y:S01]  /*e6b0*/  LDL.LU R14, [R1+0x2a0] ;  /* 0x0002a000010e7983 */ /* 0x000f620000300800 */
[----:B------:R-:W-:-:S04]  /*e6c0*/  IMAD R45, R2, 0x4, R39 ;  /* 0x00000004022d7824 */ /* 0x000fc800078e0227 */
[----:B------:R-:W-:Y:S01]  /*e6d0*/  IMAD R39, R2, 0x4, R45 ;  /* 0x0000000402277824 */ /* 0x000fe200078e022d */
[----:B------:R-:W-:Y:S02]  /*e6e0*/  LEA R40, P6, R45, R0, 0x1 ;  /* 0x000000002d287211 */ /* 0x000fe400078c08ff */
[----:B------:R-:W-:Y:S02]  /*e6f0*/  PRMT R20, R3, 0x7632, R20 ;  /* 0x0000763203147816 */ /* 0x000fe40000000014 */
[----:B------:R-:W-:Y:S02]  /*e700*/  ISETP.LT.AND P2, PT, R8, c[0x0][0x17c], !P0 ;  /* 0x00005f0008007a0c */ /* 0x000fe40004741270 */
[----:B------:R-:W-:Y:S01]  /*e710*/  LEA.HI.X.SX32 R41, R45, R38, 0x1, P6 ;  /* 0x000000262d297211 */ /* 0x000fe200030f0eff */
[----:B------:R-:W-:Y:S01]  /*e720*/  IMAD R3, R2, 0x4, R39 ;  /* 0x0000000402037824 */ /* 0x000fe200078e0227 */
[----:B------:R-:W-:Y:S02]  /*e730*/  LEA R8, P6, R39, R0, 0x1 ;  /* 0x0000000027087211 */ /* 0x000fe400078c08ff */
[----:B------:R-:W-:-:S02]  /*e740*/  PRMT R5, R9, 0x7632, R5 ;  /* 0x0000763209057816 */ /* 0x000fc40000000005 */
[----:B------:R-:W-:Y:S01]  /*e750*/  LEA.HI.X.SX32 R9, R39, R38, 0x1, P6 ;  /* 0x0000002627097211 */ /* 0x000fe200030f0eff */
[C---:B------:R-:W-:Y:S01]  /*e760*/  IMAD R11, R2.reuse, 0x4, R3 ;  /* 0x00000004020b7824 */ /* 0x040fe200078e0203 */
[----:B------:R-:W-:Y:S01]  /*e770*/  LEA R34, P6, R3, R0, 0x1 ;  /* 0x0000000003227211 */ /* 0x000fe200078c08ff */
[----:B------:R-:W-:Y:S01]  /*e780*/  @P5 STG.E.U16 [R40.64], R20 ;  /* 0x0000001428005986 */ /* 0x000fe2000c101506 */
[----:B------:R-:W-:Y:S02]  /*e790*/  PRMT R17, R7, 0x7632, R17 ;  /* 0x0000763207117816 */ /* 0x000fe40000000011 */
[----:B------:R-:W-:Y:S01]  /*e7a0*/  LEA.HI.X.SX32 R35, R3, R38, 0x1, P6 ;  /* 0x0000002603237211 */ /* 0x000fe200030f0eff */
[----:B------:R0:W-:Y:S01]  /*e7b0*/  @P4 STG.E.U16 [R8.64], R5 ;  /* 0x0000000508004986 */ /* 0x0001e2000c101506 */
[----:B------:R-:W-:Y:S01]  /*e7c0*/  IMAD R3, R2, 0x4, R11 ;  /* 0x0000000402037824 */ /* 0x000fe200078e020b */
[----:B------:R-:W-:Y:S02]  /*e7d0*/  PRMT R7, R5, 0x7632, R7 ;  /* 0x0000763205077816 */ /* 0x000fe40000000007 */
[----:B------:R-:W-:Y:S01]  /*e7e0*/  @P3 STG.E.U16 [R34.64], R17 ;  /* 0x0000001122003986 */ /* 0x000fe2000c101506 */
[----:B------:R-:W-:-:S02]  /*e7f0*/  ISETP.LT.AND P5, PT, R12, c[0x0][0x17c], !P0 ;  /* 0x00005f000c007a0c */ /* 0x000fc400047a1270 */
[----:B------:R-:W-:Y:S01]  /*e800*/  PRMT R15, R15, 0x7632, R15 ;  /* 0x000076320f0f7816 */ /* 0x000fe2000000000f */
[----:B------:R-:W5:Y:S01]  /*e810*/  LDL.LU R12, [R1+0x29c] ;  /* 0x00029c00010c7983 */ /* 0x000f620000300800 */
[----:B0-----:R-:W-:Y:S01]  /*e820*/  IMAD R9, R2, 0x4, R3 ;  /* 0x0000000402097824 */ /* 0x001fe200078e0203 */
[----:B------:R-:W-:Y:S02]  /*e830*/  PRMT R21, R21, 0x7632, R21 ;  /* 0x0000763215157816 */ /* 0x000fe40000000015 */
[----:B--2---:R-:W-:Y:S02]  /*e840*/  ISETP.LT.AND P4, PT, R4, c[0x0][0x17c], !P0 ;  /* 0x00005f0004007a0c */ /* 0x004fe40004781270 */
[----:B------:R-:W-:-:S04]  /*e850*/  LEA R4, P6, R11, R0, 0x1 ;  /* 0x000000000b047211 */ /* 0x000fc800078c08ff */
[----:B------:R-:W-:Y:S02]  /*e860*/  LEA.HI.X.SX32 R5, R11, R38, 0x1, P6 ;  /* 0x000000260b057211 */ /* 0x000fe400030f0eff */
[----:B------:R-:W-:-:S03]  /*e870*/  PRMT R11, R17, 0x7632, R11 ;  /* 0x00007632110b7816 */ /* 0x000fc6000000000b */
[----:B------:R0:W-:Y:S01]  /*e880*/  @P1 STG.E.U16 [R4.64], R7 ;  /* 0x0000000704001986 */ /* 0x0001e2000c101506 */
[----:B---3--:R-:W-:Y:S02]  /*e890*/  ISETP.LT.AND P3, PT, R6, c[0x0][0x17c], !P0 ;  /* 0x00005f0006007a0c */ /* 0x008fe40004761270 */
[----:B------:R-:W-:-:S04]  /*e8a0*/  LEA R6, P6, R3, R0, 0x1 ;  /* 0x0000000003067211 */ /* 0x000fc800078c08ff */
[----:B0-----:R-:W-:Y:S01]  /*e8b0*/  LEA.HI.X.SX32 R7, R3, R38, 0x1, P6 ;  /* 0x0000002603077211 */ /* 0x001fe200030f0eff */
[----:B------:R-:W-:Y:S01]  /*e8c0*/  IMAD R3, R2, 0x4, R9 ;  /* 0x0000000402037824 */ /* 0x000fe200078e0209 */
[----:B------:R-:W-:-:S03]  /*e8d0*/  LEA R8, P6, R9, R0, 0x1 ;  /* 0x0000000009087211 */ /* 0x000fc600078c08ff */
[----:B------:R0:W-:Y:S01]  /*e8e0*/  @P2 STG.E.U16 [R6.64], R11 ;  /* 0x0000000b06002986 */ /* 0x0001e2000c101506 */
[----:B------:R-:W-:Y:S02]  /*e8f0*/  LEA.HI.X.SX32 R9, R9, R38, 0x1, P6 ;  /* 0x0000002609097211 */ /* 0x000fe400030f0eff */
[----:B----4-:R-:W-:Y:S02]  /*e900*/  ISETP.LT.AND P2, PT, R10, c[0x0][0x17c], !P0 ;  /* 0x00005f000a007a0c */ /* 0x010fe40004741270 */
[C---:B------:R-:W-:Y:S01]  /*e910*/  LEA R10, P6, R3.reuse, R0, 0x1 ;  /* 0x00000000030a7211 */ /* 0x040fe200078c08ff */
[----:B------:R1:W-:Y:S01]  /*e920*/  @P5 STG.E.U16 [R8.64], R15 ;  /* 0x0000000f08005986 */ /* 0x0003e2000c101506 */
[----:B------:R-:W-:Y:S02]  /*e930*/  ISETP.LT.AND P1, PT, R18, c[0x0][0x17c], !P0 ;  /* 0x00005f0012007a0c */ /* 0x000fe40004721270 */
[----:B0-----:R-:W-:Y:S01]  /*e940*/  LEA.HI.X.SX32 R11, R3, R38, 0x1, P6 ;  /* 0x00000026030b7211 */ /* 0x001fe200030f0eff */
[----:B------:R-:W2:Y:S01]  /*e950*/  LDL.LU R18, [R1+0x298] ;  /* 0x0002980001127983 */ /* 0x000ea20000300800 */
[----:B-----5:R-:W-:-:S03]  /*e960*/  ISETP.LT.AND P5, PT, R16, c[0x0][0x17c], !P0 ;  /* 0x00005f0010007a0c */ /* 0x020fc600047a1270 */
[----:B------:R0:W-:Y:S01]  /*e970*/  @P4 STG.E.U16 [R10.64], R21 ;  /* 0x000000150a004986 */ /* 0x0001e2000c101506 */
[----:B------:R-:W-:-:S03]  /*e980*/  ISETP.LT.AND P4, PT, R14, c[0x0][0x17c], !P0 ;  /* 0x00005f000e007a0c */ /* 0x000fc60004781270 */
[----:B------:R-:W3:Y:S04]  /*e990*/  LDL.LU R16, [R1+0x294] ;  /* 0x0002940001107983 */ /* 0x000ee80000300800 */
[----:B------:R-:W4:Y:S01]  /*e9a0*/  LDL.LU R14, [R1+0x290] ;  /* 0x00029000010e7983 */ /* 0x000f220000300800 */
[----:B------:R-:W-:-:S04]  /*e9b0*/  IMAD R5, R2, 0x4, R3 ;  /* 0x0000000402057824 */ /* 0x000fc800078e0203 */
[----:B------:R-:W-:Y:S01]  /*e9c0*/  IMAD R3, R2, 0x4, R5 ;  /* 0x0000000402037824 */ /* 0x000fe200078e0205 */
[----:B------:R-:W-:-:S04]  /*e9d0*/  LEA R4, P6, R5, R0, 0x1 ;  /* 0x0000000005047211 */ /* 0x000fc800078c08ff */
[----:B------:R-:W-:Y:S01]  /*e9e0*/  LEA.HI.X.SX32 R5, R5, R38, 0x1, P6 ;  /* 0x0000002605057211 */ /* 0x000fe200030f0eff */
[C---:B-1----:R-:W-:Y:S01]  /*e9f0*/  IMAD R9, R2.reuse, 0x4, R3 ;  /* 0x0000000402097824 */ /* 0x042fe200078e0203 */
[----:B------:R-:W-:Y:S02]  /*ea00*/  LEA R6, P6, R3, R0, 0x1 ;  /* 0x0000000003067211 */ /* 0x000fe400078c08ff */
[----:B------:R-:W-:Y:S02]  /*ea10*/  PRMT R23, R23, 0x7632, R23 ;  /* 0x0000763217177816 */ /* 0x000fe40000000017 */
[----:B------:R-:W-:Y:S01]  /*ea20*/  LEA.HI.X.SX32 R7, R3, R38, 0x1, P6 ;  /* 0x0000002603077211 */ /* 0x000fe200030f0eff */
[C---:B------:R-:W-:Y:S02]  /*ea30*/  IMAD R3, R2.reuse, 0x4, R9 ;  /* 0x0000000402037824 */ /* 0x040fe400078e0209 */
[----:B------:R1:W-:Y:S02]  /*ea40*/  @P3 STG.E.U16 [R4.64], R23 ;  /* 0x0000001704003986 */ /* 0x0003e4000c101506 */
[----:B0-----:R-:W-:Y:S01]  /*ea50*/  IMAD R11, R2, 0x4, R3 ;  /* 0x00000004020b7824 */ /* 0x001fe200078e0203 */
[----:B------:R-:W-:-:S02]  /*ea60*/  LEA R8, P6, R9, R0, 0x1 ;  /* 0x0000000009087211 */ /* 0x000fc400078c08ff */
[----:B-1----:R-:W-:Y:S01]  /*ea70*/  PRMT R5, R13, 0x7632, R5 ;  /* 0x000076320d057816 */ /* 0x002fe20000000005 */
[----:B------:R-:W-:-:S04]  /*ea80*/  IMAD R13, R2, 0x4, R11 ;  /* 0x00000004020d7824 */ /* 0x000fc800078e020b */
[----:B------:R0:W-:Y:S01]  /*ea90*/  @P1 STG.E.U16 [R6.64], R5 ;  /* 0x0000000506001986 */ /* 0x0001e2000c101506 */
[----:B------:R-:W-:Y:S01]  /*eaa0*/  LEA R4, P1, R3, R0, 0x1 ;  /* 0x0000000003047211 */ /* 0x000fe200078208ff */
[C---:B------:R-:W-:Y:S01]  /*eab0*/  IMAD R15, R2.reuse, 0x4, R13 ;  /* 0x00000004020f7824 */ /* 0x040fe200078e020d */
[-C--:B------:R-:W-:Y:S02]  /*eac0*/  LEA.HI.X.SX32 R9, R9, R38.reuse, 0x1, P6 ;  /* 0x0000002609097211 */ /* 0x080fe400030f0eff */
[----:B------:R-:W-:Y:S02]  /*ead0*/  PRMT R19, R19, 0x7632, R19 ;  /* 0x0000763213137816 */ /* 0x000fe40000000013 */
[----:B0-----:R-:W-:Y:S01]  /*eae0*/  LEA.HI.X.SX32 R5, R3, R38, 0x1, P1 ;  /* 0x0000002603057211 */ /* 0x001fe200008f0eff */
[C---:B------:R-:W-:Y:S02]  /*eaf0*/  IMAD R3, R2.reuse, 0x4, R15 ;  /* 0x0000000402037824 */ /* 0x040fe400078e020f */
[----:B------:R0:W-:Y:S01]  /*eb00*/  @P2 STG.E.U16 [R8.64], R19 ;  /* 0x0000001308002986 */ /* 0x0001e2000c101506 */
[-C--:B------:R-:W-:Y:S01]  /*eb10*/  LEA R10, P2, R11, R0.reuse, 0x1 ;  /* 0x000000000b0a7211 */ /* 0x080fe200078408ff */
[----:B------:R-:W-:Y:S01]  /*eb20*/  IMAD R17, R2, 0x4, R3 ;  /* 0x0000000402117824 */ /* 0x000fe200078e0203 */
[----:B------:R-:W-:-:S02]  /*eb30*/  LEA R2, P1, R3, R0, 0x1 ;  /* 0x0000000003027211 */ /* 0x000fc400078208ff */
[----:B------:R-:W-:Y:S02]  /*eb40*/  ISETP.LT.AND P3, PT, R12, c[0x0][0x17c], !P0 ;  /* 0x00005f000c007a0c */ /* 0x000fe40004761270 */
[----:B------:R-:W-:Y:S02]  /*eb50*/  LEA R12, P6, R13, R0, 0x1 ;  /* 0x000000000d0c7211 */ /* 0x000fe400078c08ff */
[-C--:B------:R-:W-:Y:S02]  /*eb60*/  LEA.HI.X.SX32 R11, R11, R38.reuse, 0x1, P2 ;  /* 0x000000260b0b7211 */ /* 0x080fe400010f0eff */
[-C--:B------:R-:W-:Y:S02]  /*eb70*/  LEA.HI.X.SX32 R3, R3, R38.reuse, 0x1, P1 ;  /* 0x0000002603037211 */ /* 0x080fe400008f0eff */
[----:B------:R-:W-:Y:S02]  /*eb80*/  LEA.HI.X.SX32 R13, R13, R38, 0x1, P6 ;  /* 0x000000260d0d7211 */ /* 0x000fe400030f0eff */
[----:B------:R-:W-:-:S02]  /*eb90*/  LEA R6, P6, R15, R0, 0x1 ;  /* 0x000000000f067211 */ /* 0x000fc400078c08ff */
[----:B------:R-:W-:Y:S02]  /*eba0*/  PRMT R27, R27, 0x7632, R27 ;  /* 0x000076321b1b7816 */ /* 0x000fe4000000001b */
[----:B------:R-:W-:Y:S02]  /*ebb0*/  PRMT R25, R25, 0x7632, R25 ;  /* 0x0000763219197816 */ /* 0x000fe40000000019 */
[----:B------:R-:W-:Y:S02]  /*ebc0*/  PRMT R31, R31, 0x7632, R31 ;  /* 0x000076321f1f7816 */ /* 0x000fe4000000001f */
[----:B------:R-:W-:Y:S02]  /*ebd0*/  LEA.HI.X.SX32 R7, R15, R38, 0x1, P6 ;  /* 0x000000260f077211 */ /* 0x000fe400030f0eff */
[----:B------:R-:W-:Y:S01]  /*ebe0*/  PRMT R29, R29, 0x7632, R29 ;  /* 0x000076321d1d7816 */ /* 0x000fe2000000001d */
[----:B------:R1:W-:Y:S01]  /*ebf0*/  @P5 STG.E.U16 [R4.64], R27 ;  /* 0x0000001b04005986 */ /* 0x0003e2000c101506 */
[----:B------:R-:W-:-:S03]  /*ec00*/  PRMT R33, R33, 0x7632, R33 ;  /* 0x0000763221217816 */ /* 0x000fc60000000021 */
[----:B------:R1:W-:Y:S01]  /*ec10*/  @P4 STG.E.U16 [R10.64], R25 ;  /* 0x000000190a004986 */ /* 0x0003e2000c101506 */
[----:B0-----:R-:W-:-:S03]  /*ec20*/  LEA R8, P6, R17, R0, 0x1 ;  /* 0x0000000011087211 */ /* 0x001fc600078c08ff */
[----:B------:R1:W-:Y:S01]  /*ec30*/  @P3 STG.E.U16 [R12.64], R31 ;  /* 0x0000001f0c003986 */ /* 0x0003e2000c101506 */
[----:B------:R-:W-:Y:S02]  /*ec40*/  LEA.HI.X.SX32 R9, R17, R38, 0x1, P6 ;  /* 0x0000002611097211 */ /* 0x000fe400030f0eff */
[----:B--2---:R-:W-:Y:S02]  /*ec50*/  ISETP.LT.AND P2, PT, R18, c[0x0][0x17c], !P0 ;  /* 0x00005f0012007a0c */ /* 0x004fe40004741270 */
[----:B---3--:R-:W-:Y:S02]  /*ec60*/  ISETP.LT.AND P1, PT, R16, c[0x0][0x17c], !P0 ;  /* 0x00005f0010007a0c */ /* 0x008fe40004721270 */
[----:B----4-:R-:W-:-:S09]  /*ec70*/  ISETP.LT.AND P0, PT, R14, c[0x0][0x17c], !P0 ;  /* 0x00005f000e007a0c */ /* 0x010fd20004701270 */
[----:B------:R1:W-:Y:S04]  /*ec80*/  @P2 STG.E.U16 [R6.64], R29 ;  /* 0x0000001d06002986 */ /* 0x0003e8000c101506 */
[----:B------:R1:W-:Y:S01]  /*ec90*/  @P1 STG.E.U16 [R2.64], R33 ;  /* 0x0000002102001986 */ /* 0x0003e2000c101506 */
[----:B------:R-:W-:Y:S05]  /*eca0*/  @!P0 EXIT ;  /* 0x000000000000894d */ /* 0x000fea0003800000 */
[----:B-1----:R-:W-:-:S05]  /*ecb0*/  PRMT R4, R37, 0x7632, R4 ;  /* 0x0000763225047816 */ /* 0x002fca0000000004 */
[----:B------:R-:W-:Y:S01]  /*ecc0*/  STG.E.U16 [R8.64], R4 ;  /* 0x0000000408007986 */ /* 0x000fe2000c101506 */
[----:B------:R-:W-:Y:S05]  /*ecd0*/  EXIT ;  /* 0x000000000000794d */ /* 0x000fea0003800000 */
.L_x_4:
[----:B------:R-:W-:-:S00]  /*ece0*/  BRA `(.L_x_4) ;  /* 0xfffffff000007947 */ /* 0x000fc0000383ffff */
[----:B------:R-:W-:-:S00]  /*ecf0*/  NOP ;  /* 0x0000000000007918 */ /* 0x000fc00000000000 */
        /* <DEDUP_REMOVED lines=8> */
.L_x_5:


//--------------------- .nv.shared.matmul_kernel  --------------------------
	.section	.nv.shared.matmul_kernel,"aw",@nobits
	.sectionflags	@""
	.align	16
